//
// Generated by NVIDIA NVVM Compiler
//
// Compiler Build ID: CL-36424714
// Cuda compilation tools, release 13.0, V13.0.88
// Based on NVVM 20.0.0
//

.version 9.0
.target sm_100
.address_size 64

	// .globl	_Z6matmulPiS_S_iii
.extern .func  (.param .b32 func_retval0) vprintf
(
	.param .b64 vprintf_param_0,
	.param .b64 vprintf_param_1
)
;
.global .align 1 .b8 $str[9] = {40, 37, 105, 44, 37, 105, 41, 10};
.global .align 1 .b8 $str$1[36] = {67, 91, 37, 105, 93, 91, 37, 105, 93, 32, 43, 61, 32, 65, 91, 37, 105, 93, 91, 37, 105, 93, 32, 42, 32, 66, 91, 37, 105, 93, 91, 37, 105, 93, 10};
.global .align 1 .b8 $str$2[14] = {37, 100, 32, 61, 32, 37, 100, 32, 42, 32, 37, 100, 10};

.visible .entry _Z6matmulPiS_S_iii(
	.param .u64 .ptr .align 1 _Z6matmulPiS_S_iii_param_0,
	.param .u64 .ptr .align 1 _Z6matmulPiS_S_iii_param_1,
	.param .u64 .ptr .align 1 _Z6matmulPiS_S_iii_param_2,
	.param .u32 _Z6matmulPiS_S_iii_param_3,
	.param .u32 _Z6matmulPiS_S_iii_param_4,
	.param .u32 _Z6matmulPiS_S_iii_param_5
)
{
	.local .align 8 .b8 	__local_depot0[24];
	.reg .b64 	%SP;
	.reg .b64 	%SPL;
	.reg .pred 	%p<13>;
	.reg .b32 	%r<282>;
	.reg .b64 	%rd<99>;

	mov.u64 	%SPL, __local_depot0;
	cvta.local.u64 	%SP, %SPL;
	ld.param.u64 	%rd7, [_Z6matmulPiS_S_iii_param_2];
	ld.param.u32 	%r48, [_Z6matmulPiS_S_iii_param_3];
	ld.param.u32 	%r47, [_Z6matmulPiS_S_iii_param_5];
	add.u64 	%rd8, %SP, 0;
	add.u64 	%rd1, %SPL, 0;
	mov.u32 	%r49, %ctaid.y;
	mov.u32 	%r50, %ntid.y;
	mov.u32 	%r51, %tid.y;
	mad.lo.s32 	%r7, %r49, %r50, %r51;
	mov.u32 	%r52, %ctaid.x;
	mov.u32 	%r53, %ntid.x;
	mul.lo.s32 	%r2, %r52, %r53;
	mov.u32 	%r3, %tid.x;
	add.s32 	%r8, %r2, %r3;
	st.local.v2.u32 	[%rd1], {%r7, %r8};
	mov.u64 	%rd9, $str;
	cvta.global.u64 	%rd10, %rd9;
	{ // callseq 0, 0
	.param .b64 param0;
	st.param.b64 	[param0], %rd10;
	.param .b64 param1;
	st.param.b64 	[param1], %rd8;
	.param .b32 retval0;
	call.uni (retval0), 
	vprintf, 
	(
	param0, 
	param1
	);
	ld.param.b32 	%r54, [retval0];
	} // callseq 0
	setp.ge.u32 	%p1, %r7, %r48;
	setp.ge.u32 	%p2, %r8, %r47;
	or.pred  	%p3, %p1, %p2;
	@%p3 bra 	$L__BB0_13;
	ld.param.u32 	%r263, [_Z6matmulPiS_S_iii_param_4];
	cvta.to.global.u64 	%rd11, %rd7;
	mad.lo.s32 	%r56, %r47, %r7, %r8;
	mul.wide.u32 	%rd12, %r56, 4;
	add.s64 	%rd2, %rd11, %rd12;
	mov.b32 	%r57, 0;
	st.global.u32 	[%rd2], %r57;
	setp.lt.s32 	%p4, %r263, 1;
	@%p4 bra 	$L__BB0_13;
	ld.param.u32 	%r264, [_Z6matmulPiS_S_iii_param_4];
	mul.lo.s32 	%r269, %r264, %r7;
	setp.lt.u32 	%p5, %r264, 8;
	mov.b32 	%r280, 0;
	@%p5 bra 	$L__BB0_5;
	add.s32 	%r60, %r3, %r47;
	add.s32 	%r277, %r60, %r2;
	shl.b32 	%r61, %r47, 1;
	add.s32 	%r276, %r8, %r61;
	mad.lo.s32 	%r275, %r47, 3, %r8;
	shl.b32 	%r62, %r47, 2;
	add.s32 	%r274, %r8, %r62;
	mad.lo.s32 	%r273, %r47, 5, %r8;
	mad.lo.s32 	%r272, %r47, 6, %r8;
	mad.lo.s32 	%r271, %r47, 7, %r8;
	mov.b32 	%r278, 3;
	mov.u64 	%rd13, $str$1;
	mov.u64 	%rd22, $str$2;
	mov.u32 	%r270, %r8;
$L__BB0_4:
	.pragma "nounroll";
	ld.param.u32 	%r265, [_Z6matmulPiS_S_iii_param_4];
	ld.param.u64 	%rd97, [_Z6matmulPiS_S_iii_param_1];
	ld.param.u64 	%rd95, [_Z6matmulPiS_S_iii_param_0];
	add.s32 	%r63, %r278, -3;
	st.local.v2.u32 	[%rd1], {%r7, %r8};
	st.local.v2.u32 	[%rd1+8], {%r7, %r63};
	st.local.v2.u32 	[%rd1+16], {%r63, %r8};
	cvta.global.u64 	%rd14, %rd13;
	{ // callseq 1, 0
	.param .b64 param0;
	st.param.b64 	[param0], %rd14;
	.param .b64 param1;
	st.param.b64 	[param1], %rd8;
	.param .b32 retval0;
	call.uni (retval0), 
	vprintf, 
	(
	param0, 
	param1
	);
	ld.param.b32 	%r64, [retval0];
	} // callseq 1
	cvta.to.global.u64 	%rd16, %rd95;
	mul.wide.u32 	%rd17, %r269, 4;
	add.s64 	%rd18, %rd16, %rd17;
	ld.global.u32 	%r66, [%rd18];
	cvta.to.global.u64 	%rd19, %rd97;
	mul.wide.u32 	%rd20, %r270, 4;
	add.s64 	%rd21, %rd19, %rd20;
	ld.global.u32 	%r67, [%rd21];
	mul.lo.s32 	%r68, %r67, %r66;
	st.local.v2.u32 	[%rd1], {%r68, %r66};
	st.local.u32 	[%rd1+8], %r67;
	cvta.global.u64 	%rd23, %rd22;
	{ // callseq 2, 0
	.param .b64 param0;
	st.param.b64 	[param0], %rd23;
	.param .b64 param1;
	st.param.b64 	[param1], %rd8;
	.param .b32 retval0;
	call.uni (retval0), 
	vprintf, 
	(
	param0, 
	param1
	);
	ld.param.b32 	%r69, [retval0];
	} // callseq 2
	ld.global.u32 	%r71, [%rd18];
	ld.global.u32 	%r72, [%rd21];
	ld.global.u32 	%r73, [%rd2];
	mad.lo.s32 	%r74, %r72, %r71, %r73;
	st.global.u32 	[%rd2], %r74;
	st.local.v2.u32 	[%rd1], {%r7, %r8};
	add.s32 	%r75, %r278, -2;
	st.local.v2.u32 	[%rd1+8], {%r7, %r75};
	st.local.v2.u32 	[%rd1+16], {%r75, %r8};
	{ // callseq 3, 0
	.param .b64 param0;
	st.param.b64 	[param0], %rd14;
	.param .b64 param1;
	st.param.b64 	[param1], %rd8;
	.param .b32 retval0;
	call.uni (retval0), 
	vprintf, 
	(
	param0, 
	param1
	);
	ld.param.b32 	%r76, [retval0];
	} // callseq 3
	add.s32 	%r78, %r269, 1;
	mul.wide.u32 	%rd24, %r78, 4;
	add.s64 	%rd25, %rd16, %rd24;
	ld.global.u32 	%r79, [%rd25];
	mul.wide.u32 	%rd26, %r277, 4;
	add.s64 	%rd27, %rd19, %rd26;
	ld.global.u32 	%r80, [%rd27];
	mul.lo.s32 	%r81, %r80, %r79;
	st.local.v2.u32 	[%rd1], {%r81, %r79};
	st.local.u32 	[%rd1+8], %r80;
	{ // callseq 4, 0
	.param .b64 param0;
	st.param.b64 	[param0], %rd23;
	.param .b64 param1;
	st.param.b64 	[param1], %rd8;
	.param .b32 retval0;
	call.uni (retval0), 
	vprintf, 
	(
	param0, 
	param1
	);
	ld.param.b32 	%r82, [retval0];
	} // callseq 4
	ld.global.u32 	%r84, [%rd25];
	ld.global.u32 	%r85, [%rd27];
	ld.global.u32 	%r86, [%rd2];
	mad.lo.s32 	%r87, %r85, %r84, %r86;
	st.global.u32 	[%rd2], %r87;
	st.local.v2.u32 	[%rd1], {%r7, %r8};
	add.s32 	%r88, %r278, -1;
	st.local.v2.u32 	[%rd1+8], {%r7, %r88};
	st.local.v2.u32 	[%rd1+16], {%r88, %r8};
	{ // callseq 5, 0
	.param .b64 param0;
	st.param.b64 	[param0], %rd14;
	.param .b64 param1;
	st.param.b64 	[param1], %rd8;
	.param .b32 retval0;
	call.uni (retval0), 
	vprintf, 
	(
	param0, 
	param1
	);
	ld.param.b32 	%r89, [retval0];
	} // callseq 5
	add.s32 	%r91, %r269, 2;
	mul.wide.u32 	%rd28, %r91, 4;
	add.s64 	%rd29, %rd16, %rd28;
	ld.global.u32 	%r92, [%rd29];
	mul.wide.u32 	%rd30, %r276, 4;
	add.s64 	%rd31, %rd19, %rd30;
	ld.global.u32 	%r93, [%rd31];
	mul.lo.s32 	%r94, %r93, %r92;
	st.local.v2.u32 	[%rd1], {%r94, %r92};
	st.local.u32 	[%rd1+8], %r93;
	{ // callseq 6, 0
	.param .b64 param0;
	st.param.b64 	[param0], %rd23;
	.param .b64 param1;
	st.param.b64 	[param1], %rd8;
	.param .b32 retval0;
	call.uni (retval0), 
	vprintf, 
	(
	param0, 
	param1
	);
	ld.param.b32 	%r95, [retval0];
	} // callseq 6
	ld.global.u32 	%r97, [%rd29];
	ld.global.u32 	%r98, [%rd31];
	ld.global.u32 	%r99, [%rd2];
	mad.lo.s32 	%r100, %r98, %r97, %r99;
	st.global.u32 	[%rd2], %r100;
	st.local.v2.u32 	[%rd1], {%r7, %r8};
	st.local.v2.u32 	[%rd1+8], {%r7, %r278};
	st.local.v2.u32 	[%rd1+16], {%r278, %r8};
	{ // callseq 7, 0
	.param .b64 param0;
	st.param.b64 	[param0], %rd14;
	.param .b64 param1;
	st.param.b64 	[param1], %rd8;
	.param .b32 retval0;
	call.uni (retval0), 
	vprintf, 
	(
	param0, 
	param1
	);
	ld.param.b32 	%r101, [retval0];
	} // callseq 7
	add.s32 	%r103, %r269, 3;
	mul.wide.u32 	%rd32, %r103, 4;
	add.s64 	%rd33, %rd16, %rd32;
	ld.global.u32 	%r104, [%rd33];
	mul.wide.u32 	%rd34, %r275, 4;
	add.s64 	%rd35, %rd19, %rd34;
	ld.global.u32 	%r105, [%rd35];
	mul.lo.s32 	%r106, %r105, %r104;
	st.local.v2.u32 	[%rd1], {%r106, %r104};
	st.local.u32 	[%rd1+8], %r105;
	{ // callseq 8, 0
	.param .b64 param0;
	st.param.b64 	[param0], %rd23;
	.param .b64 param1;
	st.param.b64 	[param1], %rd8;
	.param .b32 retval0;
	call.uni (retval0), 
	vprintf, 
	(
	param0, 
	param1
	);
	ld.param.b32 	%r107, [retval0];
	} // callseq 8
	ld.global.u32 	%r109, [%rd33];
	ld.global.u32 	%r110, [%rd35];
	ld.global.u32 	%r111, [%rd2];
	mad.lo.s32 	%r112, %r110, %r109, %r111;
	st.global.u32 	[%rd2], %r112;
	st.local.v2.u32 	[%rd1], {%r7, %r8};
	add.s32 	%r113, %r278, 1;
	st.local.v2.u32 	[%rd1+8], {%r7, %r113};
	st.local.v2.u32 	[%rd1+16], {%r113, %r8};
	{ // callseq 9, 0
	.param .b64 param0;
	st.param.b64 	[param0], %rd14;
	.param .b64 param1;
	st.param.b64 	[param1], %rd8;
	.param .b32 retval0;
	call.uni (retval0), 
	vprintf, 
	(
	param0, 
	param1
	);
	ld.param.b32 	%r114, [retval0];
	} // callseq 9
	add.s32 	%r116, %r269, 4;
	mul.wide.u32 	%rd36, %r116, 4;
	add.s64 	%rd37, %rd16, %rd36;
	ld.global.u32 	%r117, [%rd37];
	mul.wide.u32 	%rd38, %r274, 4;
	add.s64 	%rd39, %rd19, %rd38;
	ld.global.u32 	%r118, [%rd39];
	mul.lo.s32 	%r119, %r118, %r117;
	st.local.v2.u32 	[%rd1], {%r119, %r117};
	st.local.u32 	[%rd1+8], %r118;
	{ // callseq 10, 0
	.param .b64 param0;
	st.param.b64 	[param0], %rd23;
	.param .b64 param1;
	st.param.b64 	[param1], %rd8;
	.param .b32 retval0;
	call.uni (retval0), 
	vprintf, 
	(
	param0, 
	param1
	);
	ld.param.b32 	%r120, [retval0];
	} // callseq 10
	ld.global.u32 	%r122, [%rd37];
	ld.global.u32 	%r123, [%rd39];
	ld.global.u32 	%r124, [%rd2];
	mad.lo.s32 	%r125, %r123, %r122, %r124;
	st.global.u32 	[%rd2], %r125;
	st.local.v2.u32 	[%rd1], {%r7, %r8};
	add.s32 	%r126, %r278, 2;
	st.local.v2.u32 	[%rd1+8], {%r7, %r126};
	st.local.v2.u32 	[%rd1+16], {%r126, %r8};
	{ // callseq 11, 0
	.param .b64 param0;
	st.param.b64 	[param0], %rd14;
	.param .b64 param1;
	st.param.b64 	[param1], %rd8;
	.param .b32 retval0;
	call.uni (retval0), 
	vprintf, 
	(
	param0, 
	param1
	);
	ld.param.b32 	%r127, [retval0];
	} // callseq 11
	add.s32 	%r129, %r269, 5;
	mul.wide.u32 	%rd40, %r129, 4;
	add.s64 	%rd41, %rd16, %rd40;
	ld.global.u32 	%r130, [%rd41];
	mul.wide.u32 	%rd42, %r273, 4;
	add.s64 	%rd43, %rd19, %rd42;
	ld.global.u32 	%r131, [%rd43];
	mul.lo.s32 	%r132, %r131, %r130;
	st.local.v2.u32 	[%rd1], {%r132, %r130};
	st.local.u32 	[%rd1+8], %r131;
	{ // callseq 12, 0
	.param .b64 param0;
	st.param.b64 	[param0], %rd23;
	.param .b64 param1;
	st.param.b64 	[param1], %rd8;
	.param .b32 retval0;
	call.uni (retval0), 
	vprintf, 
	(
	param0, 
	param1
	);
	ld.param.b32 	%r133, [retval0];
	} // callseq 12
	ld.global.u32 	%r135, [%rd41];
	ld.global.u32 	%r136, [%rd43];
	ld.global.u32 	%r137, [%rd2];
	mad.lo.s32 	%r138, %r136, %r135, %r137;
	st.global.u32 	[%rd2], %r138;
	st.local.v2.u32 	[%rd1], {%r7, %r8};
	add.s32 	%r139, %r278, 3;
	st.local.v2.u32 	[%rd1+8], {%r7, %r139};
	st.local.v2.u32 	[%rd1+16], {%r139, %r8};
	{ // callseq 13, 0
	.param .b64 param0;
	st.param.b64 	[param0], %rd14;
	.param .b64 param1;
	st.param.b64 	[param1], %rd8;
	.param .b32 retval0;
	call.uni (retval0), 
	vprintf, 
	(
	param0, 
	param1
	);
	ld.param.b32 	%r140, [retval0];
	} // callseq 13
	add.s32 	%r142, %r269, 6;
	mul.wide.u32 	%rd44, %r142, 4;
	add.s64 	%rd45, %rd16, %rd44;
	ld.global.u32 	%r143, [%rd45];
	mul.wide.u32 	%rd46, %r272, 4;
	add.s64 	%rd47, %rd19, %rd46;
	ld.global.u32 	%r144, [%rd47];
	mul.lo.s32 	%r145, %r144, %r143;
	st.local.v2.u32 	[%rd1], {%r145, %r143};
	st.local.u32 	[%rd1+8], %r144;
	{ // callseq 14, 0
	.param .b64 param0;
	st.param.b64 	[param0], %rd23;
	.param .b64 param1;
	st.param.b64 	[param1], %rd8;
	.param .b32 retval0;
	call.uni (retval0), 
	vprintf, 
	(
	param0, 
	param1
	);
	ld.param.b32 	%r146, [retval0];
	} // callseq 14
	ld.global.u32 	%r148, [%rd45];
	ld.global.u32 	%r149, [%rd47];
	ld.global.u32 	%r150, [%rd2];
	mad.lo.s32 	%r151, %r149, %r148, %r150;
	st.global.u32 	[%rd2], %r151;
	st.local.v2.u32 	[%rd1], {%r7, %r8};
	add.s32 	%r152, %r278, 4;
	st.local.v2.u32 	[%rd1+8], {%r7, %r152};
	st.local.v2.u32 	[%rd1+16], {%r152, %r8};
	{ // callseq 15, 0
	.param .b64 param0;
	st.param.b64 	[param0], %rd14;
	.param .b64 param1;
	st.param.b64 	[param1], %rd8;
	.param .b32 retval0;
	call.uni (retval0), 
	vprintf, 
	(
	param0, 
	param1
	);
	ld.param.b32 	%r153, [retval0];
	} // callseq 15
	add.s32 	%r155, %r269, 7;
	mul.wide.u32 	%rd48, %r155, 4;
	add.s64 	%rd49, %rd16, %rd48;
	ld.global.u32 	%r156, [%rd49];
	mul.wide.u32 	%rd50, %r271, 4;
	add.s64 	%rd51, %rd19, %rd50;
	ld.global.u32 	%r157, [%rd51];
	mul.lo.s32 	%r158, %r157, %r156;
	st.local.v2.u32 	[%rd1], {%r158, %r156};
	st.local.u32 	[%rd1+8], %r157;
	{ // callseq 16, 0
	.param .b64 param0;
	st.param.b64 	[param0], %rd23;
	.param .b64 param1;
	st.param.b64 	[param1], %rd8;
	.param .b32 retval0;
	call.uni (retval0), 
	vprintf, 
	(
	param0, 
	param1
	);
	ld.param.b32 	%r159, [retval0];
	} // callseq 16
	ld.global.u32 	%r161, [%rd49];
	ld.global.u32 	%r162, [%rd51];
	ld.global.u32 	%r163, [%rd2];
	mad.lo.s32 	%r164, %r162, %r161, %r163;
	st.global.u32 	[%rd2], %r164;
	add.s32 	%r27, %r278, 8;
	shl.b32 	%r165, %r47, 3;
	add.s32 	%r277, %r277, %r165;
	add.s32 	%r276, %r276, %r165;
	add.s32 	%r275, %r275, %r165;
	add.s32 	%r274, %r274, %r165;
	add.s32 	%r273, %r273, %r165;
	add.s32 	%r272, %r272, %r165;
	add.s32 	%r271, %r271, %r165;
	add.s32 	%r270, %r270, %r165;
	add.s32 	%r269, %r269, 8;
	add.s32 	%r166, %r278, 5;
	and.b32  	%r280, %r265, 2147483640;
	setp.ne.s32 	%p6, %r166, %r280;
	mov.u32 	%r278, %r27;
	@%p6 bra 	$L__BB0_4;
$L__BB0_5:
	ld.param.u32 	%r266, [_Z6matmulPiS_S_iii_param_4];
	and.b32  	%r39, %r266, 7;
	setp.eq.s32 	%p7, %r39, 0;
	@%p7 bra 	$L__BB0_13;
	ld.param.u32 	%r267, [_Z6matmulPiS_S_iii_param_4];
	ld.param.u64 	%rd98, [_Z6matmulPiS_S_iii_param_1];
	ld.param.u64 	%rd96, [_Z6matmulPiS_S_iii_param_0];
	mul.lo.s32 	%r40, %r267, %r7;
	cvta.to.global.u64 	%rd3, %rd98;
	cvta.to.global.u64 	%rd4, %rd96;
	and.b32  	%r41, %r267, 3;
	setp.lt.u32 	%p8, %r39, 4;
	@%p8 bra 	$L__BB0_8;
	st.local.v2.u32 	[%rd1], {%r7, %r8};
	st.local.v2.u32 	[%rd1+8], {%r7, %r280};
	st.local.v2.u32 	[%rd1+16], {%r280, %r8};
	mov.u64 	%rd52, $str$1;
	cvta.global.u64 	%rd53, %rd52;
	add.u64 	%rd54, %SP, 0;
	{ // callseq 17, 0
	.param .b64 param0;
	st.param.b64 	[param0], %rd53;
	.param .b64 param1;
	st.param.b64 	[param1], %rd54;
	.param .b32 retval0;
	call.uni (retval0), 
	vprintf, 
	(
	param0, 
	param1
	);
	ld.param.b32 	%r167, [retval0];
	} // callseq 17
	add.s32 	%r169, %r280, %r40;
	mul.wide.u32 	%rd55, %r169, 4;
	add.s64 	%rd56, %rd4, %rd55;
	ld.global.u32 	%r170, [%rd56];
	mad.lo.s32 	%r171, %r280, %r47, %r8;
	mul.wide.u32 	%rd57, %r171, 4;
	add.s64 	%rd58, %rd3, %rd57;
	ld.global.u32 	%r172, [%rd58];
	mul.lo.s32 	%r173, %r172, %r170;
	st.local.v2.u32 	[%rd1], {%r173, %r170};
	st.local.u32 	[%rd1+8], %r172;
	mov.u64 	%rd59, $str$2;
	cvta.global.u64 	%rd60, %rd59;
	{ // callseq 18, 0
	.param .b64 param0;
	st.param.b64 	[param0], %rd60;
	.param .b64 param1;
	st.param.b64 	[param1], %rd54;
	.param .b32 retval0;
	call.uni (retval0), 
	vprintf, 
	(
	param0, 
	param1
	);
	ld.param.b32 	%r174, [retval0];
	} // callseq 18
	ld.global.u32 	%r176, [%rd56];
	ld.global.u32 	%r177, [%rd58];
	ld.global.u32 	%r178, [%rd2];
	mad.lo.s32 	%r179, %r177, %r176, %r178;
	st.global.u32 	[%rd2], %r179;
	add.s32 	%r180, %r280, 1;
	st.local.v2.u32 	[%rd1], {%r7, %r8};
	st.local.v2.u32 	[%rd1+8], {%r7, %r180};
	st.local.v2.u32 	[%rd1+16], {%r180, %r8};
	{ // callseq 19, 0
	.param .b64 param0;
	st.param.b64 	[param0], %rd53;
	.param .b64 param1;
	st.param.b64 	[param1], %rd54;
	.param .b32 retval0;
	call.uni (retval0), 
	vprintf, 
	(
	param0, 
	param1
	);
	ld.param.b32 	%r181, [retval0];
	} // callseq 19
	add.s32 	%r183, %r169, 1;
	mul.wide.u32 	%rd61, %r183, 4;
	add.s64 	%rd62, %rd4, %rd61;
	ld.global.u32 	%r184, [%rd62];
	add.s32 	%r185, %r171, %r47;
	mul.wide.u32 	%rd63, %r185, 4;
	add.s64 	%rd64, %rd3, %rd63;
	ld.global.u32 	%r186, [%rd64];
	mul.lo.s32 	%r187, %r186, %r184;
	st.local.v2.u32 	[%rd1], {%r187, %r184};
	st.local.u32 	[%rd1+8], %r186;
	{ // callseq 20, 0
	.param .b64 param0;
	st.param.b64 	[param0], %rd60;
	.param .b64 param1;
	st.param.b64 	[param1], %rd54;
	.param .b32 retval0;
	call.uni (retval0), 
	vprintf, 
	(
	param0, 
	param1
	);
	ld.param.b32 	%r188, [retval0];
	} // callseq 20
	ld.global.u32 	%r190, [%rd62];
	ld.global.u32 	%r191, [%rd64];
	ld.global.u32 	%r192, [%rd2];
	mad.lo.s32 	%r193, %r191, %r190, %r192;
	st.global.u32 	[%rd2], %r193;
	add.s32 	%r194, %r280, 2;
	st.local.v2.u32 	[%rd1], {%r7, %r8};
	st.local.v2.u32 	[%rd1+8], {%r7, %r194};
	st.local.v2.u32 	[%rd1+16], {%r194, %r8};
	{ // callseq 21, 0
	.param .b64 param0;
	st.param.b64 	[param0], %rd53;
	.param .b64 param1;
	st.param.b64 	[param1], %rd54;
	.param .b32 retval0;
	call.uni (retval0), 
	vprintf, 
	(
	param0, 
	param1
	);
	ld.param.b32 	%r195, [retval0];
	} // callseq 21
	add.s32 	%r197, %r169, 2;
	mul.wide.u32 	%rd65, %r197, 4;
	add.s64 	%rd66, %rd4, %rd65;
	ld.global.u32 	%r198, [%rd66];
	add.s32 	%r199, %r185, %r47;
	mul.wide.u32 	%rd67, %r199, 4;
	add.s64 	%rd68, %rd3, %rd67;
	ld.global.u32 	%r200, [%rd68];
	mul.lo.s32 	%r201, %r200, %r198;
	st.local.v2.u32 	[%rd1], {%r201, %r198};
	st.local.u32 	[%rd1+8], %r200;
	{ // callseq 22, 0
	.param .b64 param0;
	st.param.b64 	[param0], %rd60;
	.param .b64 param1;
	st.param.b64 	[param1], %rd54;
	.param .b32 retval0;
	call.uni (retval0), 
	vprintf, 
	(
	param0, 
	param1
	);
	ld.param.b32 	%r202, [retval0];
	} // callseq 22
	ld.global.u32 	%r204, [%rd66];
	ld.global.u32 	%r205, [%rd68];
	ld.global.u32 	%r206, [%rd2];
	mad.lo.s32 	%r207, %r205, %r204, %r206;
	st.global.u32 	[%rd2], %r207;
	add.s32 	%r208, %r280, 3;
	st.local.v2.u32 	[%rd1], {%r7, %r8};
	st.local.v2.u32 	[%rd1+8], {%r7, %r208};
	st.local.v2.u32 	[%rd1+16], {%r208, %r8};
	{ // callseq 23, 0
	.param .b64 param0;
	st.param.b64 	[param0], %rd53;
	.param .b64 param1;
	st.param.b64 	[param1], %rd54;
	.param .b32 retval0;
	call.uni (retval0), 
	vprintf, 
	(
	param0, 
	param1
	);
	ld.param.b32 	%r209, [retval0];
	} // callseq 23
	add.s32 	%r211, %r169, 3;
	mul.wide.u32 	%rd69, %r211, 4;
	add.s64 	%rd70, %rd4, %rd69;
	ld.global.u32 	%r212, [%rd70];
	add.s32 	%r213, %r199, %r47;
	mul.wide.u32 	%rd71, %r213, 4;
	add.s64 	%rd72, %rd3, %rd71;
	ld.global.u32 	%r214, [%rd72];
	mul.lo.s32 	%r215, %r214, %r212;
	st.local.v2.u32 	[%rd1], {%r215, %r212};
	st.local.u32 	[%rd1+8], %r214;
	{ // callseq 24, 0
	.param .b64 param0;
	st.param.b64 	[param0], %rd60;
	.param .b64 param1;
	st.param.b64 	[param1], %rd54;
	.param .b32 retval0;
	call.uni (retval0), 
	vprintf, 
	(
	param0, 
	param1
	);
	ld.param.b32 	%r216, [retval0];
	} // callseq 24
	ld.global.u32 	%r218, [%rd70];
	ld.global.u32 	%r219, [%rd72];
	ld.global.u32 	%r220, [%rd2];
	mad.lo.s32 	%r221, %r219, %r218, %r220;
	st.global.u32 	[%rd2], %r221;
	add.s32 	%r280, %r280, 4;
$L__BB0_8:
	setp.eq.s32 	%p9, %r41, 0;
	@%p9 bra 	$L__BB0_13;
	setp.eq.s32 	%p10, %r41, 1;
	@%p10 bra 	$L__BB0_11;
	st.local.v2.u32 	[%rd1], {%r7, %r8};
	st.local.v2.u32 	[%rd1+8], {%r7, %r280};
	st.local.v2.u32 	[%rd1+16], {%r280, %r8};
	mov.u64 	%rd73, $str$1;
	cvta.global.u64 	%rd74, %rd73;
	add.u64 	%rd75, %SP, 0;
	{ // callseq 25, 0
	.param .b64 param0;
	st.param.b64 	[param0], %rd74;
	.param .b64 param1;
	st.param.b64 	[param1], %rd75;
	.param .b32 retval0;
	call.uni (retval0), 
	vprintf, 
	(
	param0, 
	param1
	);
	ld.param.b32 	%r222, [retval0];
	} // callseq 25
	add.s32 	%r224, %r280, %r40;
	mul.wide.u32 	%rd76, %r224, 4;
	add.s64 	%rd77, %rd4, %rd76;
	ld.global.u32 	%r225, [%rd77];
	mad.lo.s32 	%r226, %r280, %r47, %r8;
	mul.wide.u32 	%rd78, %r226, 4;
	add.s64 	%rd79, %rd3, %rd78;
	ld.global.u32 	%r227, [%rd79];
	mul.lo.s32 	%r228, %r227, %r225;
	st.local.v2.u32 	[%rd1], {%r228, %r225};
	st.local.u32 	[%rd1+8], %r227;
	mov.u64 	%rd80, $str$2;
	cvta.global.u64 	%rd81, %rd80;
	{ // callseq 26, 0
	.param .b64 param0;
	st.param.b64 	[param0], %rd81;
	.param .b64 param1;
	st.param.b64 	[param1], %rd75;
	.param .b32 retval0;
	call.uni (retval0), 
	vprintf, 
	(
	param0, 
	param1
	);
	ld.param.b32 	%r229, [retval0];
	} // callseq 26
	ld.global.u32 	%r231, [%rd77];
	ld.global.u32 	%r232, [%rd79];
	ld.global.u32 	%r233, [%rd2];
	mad.lo.s32 	%r234, %r232, %r231, %r233;
	st.global.u32 	[%rd2], %r234;
	add.s32 	%r235, %r280, 1;
	st.local.v2.u32 	[%rd1], {%r7, %r8};
	st.local.v2.u32 	[%rd1+8], {%r7, %r235};
	st.local.v2.u32 	[%rd1+16], {%r235, %r8};
	{ // callseq 27, 0
	.param .b64 param0;
	st.param.b64 	[param0], %rd74;
	.param .b64 param1;
	st.param.b64 	[param1], %rd75;
	.param .b32 retval0;
	call.uni (retval0), 
	vprintf, 
	(
	param0, 
	param1
	);
	ld.param.b32 	%r236, [retval0];
	} // callseq 27
	add.s32 	%r238, %r224, 1;
	mul.wide.u32 	%rd82, %r238, 4;
	add.s64 	%rd83, %rd4, %rd82;
	ld.global.u32 	%r239, [%rd83];
	add.s32 	%r240, %r226, %r47;
	mul.wide.u32 	%rd84, %r240, 4;
	add.s64 	%rd85, %rd3, %rd84;
	ld.global.u32 	%r241, [%rd85];
	mul.lo.s32 	%r242, %r241, %r239;
	st.local.v2.u32 	[%rd1], {%r242, %r239};
	st.local.u32 	[%rd1+8], %r241;
	{ // callseq 28, 0
	.param .b64 param0;
	st.param.b64 	[param0], %rd81;
	.param .b64 param1;
	st.param.b64 	[param1], %rd75;
	.param .b32 retval0;
	call.uni (retval0), 
	vprintf, 
	(
	param0, 
	param1
	);
	ld.param.b32 	%r243, [retval0];
	} // callseq 28
	ld.global.u32 	%r245, [%rd83];
	ld.global.u32 	%r246, [%rd85];
	ld.global.u32 	%r247, [%rd2];
	mad.lo.s32 	%r248, %r246, %r245, %r247;
	st.global.u32 	[%rd2], %r248;
	add.s32 	%r280, %r280, 2;
$L__BB0_11:
	ld.param.u32 	%r268, [_Z6matmulPiS_S_iii_param_4];
	and.b32  	%r249, %r268, 1;
	setp.eq.b32 	%p11, %r249, 1;
	not.pred 	%p12, %p11;
	@%p12 bra 	$L__BB0_13;
	st.local.v2.u32 	[%rd1], {%r7, %r8};
	st.local.v2.u32 	[%rd1+8], {%r7, %r280};
	st.local.v2.u32 	[%rd1+16], {%r280, %r8};
	mov.u64 	%rd86, $str$1;
	cvta.global.u64 	%rd87, %rd86;
	add.u64 	%rd88, %SP, 0;
	{ // callseq 29, 0
	.param .b64 param0;
	st.param.b64 	[param0], %rd87;
	.param .b64 param1;
	st.param.b64 	[param1], %rd88;
	.param .b32 retval0;
	call.uni (retval0), 
	vprintf, 
	(
	param0, 
	param1
	);
	ld.param.b32 	%r250, [retval0];
	} // callseq 29
	add.s32 	%r252, %r280, %r40;
	mul.wide.u32 	%rd89, %r252, 4;
	add.s64 	%rd90, %rd4, %rd89;
	ld.global.u32 	%r253, [%rd90];
	mad.lo.s32 	%r254, %r280, %r47, %r8;
	mul.wide.u32 	%rd91, %r254, 4;
	add.s64 	%rd92, %rd3, %rd91;
	ld.global.u32 	%r255, [%rd92];
	mul.lo.s32 	%r256, %r255, %r253;
	st.local.v2.u32 	[%rd1], {%r256, %r253};
	st.local.u32 	[%rd1+8], %r255;
	mov.u64 	%rd93, $str$2;
	cvta.global.u64 	%rd94, %rd93;
	{ // callseq 30, 0
	.param .b64 param0;
	st.param.b64 	[param0], %rd94;
	.param .b64 param1;
	st.param.b64 	[param1], %rd88;
	.param .b32 retval0;
	call.uni (retval0), 
	vprintf, 
	(
	param0, 
	param1
	);
	ld.param.b32 	%r257, [retval0];
	} // callseq 30
	ld.global.u32 	%r259, [%rd90];
	ld.global.u32 	%r260, [%rd92];
	ld.global.u32 	%r261, [%rd2];
	mad.lo.s32 	%r262, %r260, %r259, %r261;
	st.global.u32 	[%rd2], %r262;
$L__BB0_13:
	ret;

}


// ===== COMPILED SASS (sm_100) =====

	.target	sm_100

	.elftype	@"ET_EXEC"


//--------------------- .note.nv.tkinfo           --------------------------
	.section	.note.nv.tkinfo,"",@"SHT_NOTE"
	.sectionflags	@"SHF_NOTE_NV_TKINFO"
	.tkinfo
        /*0018*/ 	.word	0x00000002
        /*0030*/ 	.string	""
        /*0030*/ 	.string	"ptxas"
        /*0030*/ 	.string	"Cuda compilation tools, release 13.0, V13.0.88"
        /*0030*/ 	.string	"Build cuda_13.0.r13.0/compiler.36424714_0"
        /*0030*/ 	.string	"-arch sm_100 -m 64 "



//--------------------- .note.nv.cuinfo           --------------------------
	.section	.note.nv.cuinfo,"",@"SHT_NOTE"
	.sectionflags	@"SHF_NOTE_NV_CUINFO"
        /*0018*/ 	.short	0x0002
        /*001a*/ 	.short	0x0064
        /*001c*/ 	.short	0x0082
	.zero		2


//--------------------- .nv.info                  --------------------------
	.section	.nv.info,"",@"SHT_CUDA_INFO"
	.align	4


	//----- nvinfo : EIATTR_REGCOUNT
	.align		4
        /*0000*/ 	.byte	0x04, 0x2f
        /*0002*/ 	.short	(.L_4 - .L_3)
	.align		4
.L_3:
        /*0004*/ 	.word	index@(_Z6matmulPiS_S_iii)
        /*0008*/ 	.word	0x0000002c


	//----- nvinfo : EIATTR_FRAME_SIZE
	.align		4
.L_4:
        /*000c*/ 	.byte	0x04, 0x11
        /*000e*/ 	.short	(.L_6 - .L_5)
	.align		4
.L_5:
        /*0010*/ 	.word	index@(_Z6matmulPiS_S_iii)
        /*0014*/ 	.word	0x00000018


	//----- nvinfo : EIATTR_MIN_STACK_SIZE
	.align		4
.L_6:
        /*0018*/ 	.byte	0x04, 0x12
        /*001a*/ 	.short	(.L_8 - .L_7)
	.align		4
.L_7:
        /*001c*/ 	.word	index@(_Z6matmulPiS_S_iii)
        /*0020*/ 	.word	0x00000018
.L_8:


//--------------------- .nv.compat                --------------------------
	.section	.nv.compat,"",@"SHT_CUDA_COMPAT_INFO"
	.align	4
        /*0000*/ 	.byte	0x02, 0x09, 0x00, 0x00, 0x02, 0x02, 0x01, 0x00, 0x02, 0x05, 0x05, 0x00, 0x03, 0x07, 0x01, 0x01
        /*0010*/ 	.byte	0x02, 0x03, 0x00, 0x00, 0x02, 0x06, 0x01, 0x00, 0x04, 0x0b, 0x08, 0x00, 0x09, 0x00, 0x00, 0x00
        /*0020*/ 	.byte	0x00, 0x00, 0x00, 0x00


//--------------------- .nv.info._Z6matmulPiS_S_iii --------------------------
	.section	.nv.info._Z6matmulPiS_S_iii,"",@"SHT_CUDA_INFO"
	.sectionflags	@""
	.align	4


	//----- nvinfo : EIATTR_CUDA_API_VERSION
	.align		4
        /*0000*/ 	.byte	0x04, 0x37
        /*0002*/ 	.short	(.L_10 - .L_9)
.L_9:
        /*0004*/ 	.word	0x00000082


	//----- nvinfo : EIATTR_KPARAM_INFO
	.align		4
.L_10:
        /*0008*/ 	.byte	0x04, 0x17
        /*000a*/ 	.short	(.L_12 - .L_11)
.L_11:
        /*000c*/ 	.word	0x00000000
        /*0010*/ 	.short	0x0005
        /*0012*/ 	.short	0x0020
        /*0014*/ 	.byte	0x00, 0xf0, 0x11, 0x00


	//----- nvinfo : EIATTR_KPARAM_INFO
	.align		4
.L_12:
        /*0018*/ 	.byte	0x04, 0x17
        /*001a*/ 	.short	(.L_14 - .L_13)
.L_13:
        /*001c*/ 	.word	0x00000000
        /*0020*/ 	.short	0x0004
        /*0022*/ 	.short	0x001c
        /*0024*/ 	.byte	0x00, 0xf0, 0x11, 0x00


	//----- nvinfo : EIATTR_KPARAM_INFO
	.align		4
.L_14:
        /*0028*/ 	.byte	0x04, 0x17
        /*002a*/ 	.short	(.L_16 - .L_15)
.L_15:
        /*002c*/ 	.word	0x00000000
        /*0030*/ 	.short	0x0003
        /*0032*/ 	.short	0x0018
        /*0034*/ 	.byte	0x00, 0xf0, 0x11, 0x00


	//----- nvinfo : EIATTR_KPARAM_INFO
	.align		4
.L_16:
        /*0038*/ 	.byte	0x04, 0x17
        /*003a*/ 	.short	(.L_18 - .L_17)
.L_17:
        /*003c*/ 	.word	0x00000000
        /*0040*/ 	.short	0x0002
        /*0042*/ 	.short	0x0010
        /*0044*/ 	.byte	0x00, 0xf5, 0x21, 0x00


	//----- nvinfo : EIATTR_KPARAM_INFO
	.align		4
.L_18:
        /*0048*/ 	.byte	0x04, 0x17
        /*004a*/ 	.short	(.L_20 - .L_19)
.L_19:
        /*004c*/ 	.word	0x00000000
        /*0050*/ 	.short	0x0001
        /*0052*/ 	.short	0x0008
        /*0054*/ 	.byte	0x00, 0xf5, 0x21, 0x00


	//----- nvinfo : EIATTR_KPARAM_INFO
	.align		4
.L_20:
        /*0058*/ 	.byte	0x04, 0x17
        /*005a*/ 	.short	(.L_22 - .L_21)
.L_21:
        /*005c*/ 	.word	0x00000000
        /*0060*/ 	.short	0x0000
        /*0062*/ 	.short	0x0000
        /*0064*/ 	.byte	0x00, 0xf5, 0x21, 0x00


	//----- nvinfo : EIATTR_SPARSE_MMA_MASK
	.align		4
.L_22:
        /*0068*/ 	.byte	0x03, 0x50
        /*006a*/ 	.short	0x0000


	//----- nvinfo : EIATTR_MAXREG_COUNT
	.align		4
        /*006c*/ 	.byte	0x03, 0x1b
        /*006e*/ 	.short	0x00ff


	//----- nvinfo : EIATTR_EXTERNS
	.align		4
        /*0070*/ 	.byte	0x04, 0x0f
        /*0072*/ 	.short	(.L_24 - .L_23)


	//   ....[0]....
	.align		4
.L_23:
        /*0074*/ 	.word	index@(vprintf)


	//----- nvinfo : EIATTR_MERCURY_ISA_VERSION
	.align		4
.L_24:
        /*0078*/ 	.byte	0x03, 0x5f
        /*007a*/ 	.short	0x0101


	//----- nvinfo : EIATTR_VRC_CTA_INIT_COUNT
	.align		4
        /*007c*/ 	.byte	0x02, 0x4a
	.zero		1
	.zero		1


	//----- nvinfo : EIATTR_SYSCALL_OFFSETS
	.align		4
        /*0080*/ 	.byte	0x04, 0x46
        /*0082*/ 	.short	(.L_26 - .L_25)


	//   ....[0]....
.L_25:
        /*0084*/ 	.word	0x00000190


	//   ....[1]....
        /*0088*/ 	.word	0x00000450


	//   ....[2]....
        /*008c*/ 	.word	0x000005c0


	//   ....[3]....
        /*0090*/ 	.word	0x00000760


	//   ....[4]....
        /*0094*/ 	.word	0x000008c0


	//   ....[5]....
        /*0098*/ 	.word	0x00000a60


	//   ....[6]....
        /*009c*/ 	.word	0x00000bc0


	//   ....[7]....
        /*00a0*/ 	.word	0x00000d50


	//   ....[8]....
        /*00a4*/ 	.word	0x00000eb0


	//   ....[9]....
        /*00a8*/ 	.word	0x00001050


	//   ....[10]....
        /*00ac*/ 	.word	0x000011b0


	//   ....[11]....
        /*00b0*/ 	.word	0x00001350


	//   ....[12]....
        /*00b4*/ 	.word	0x000014b0


	//   ....[13]....
        /*00b8*/ 	.word	0x00001650


	//   ....[14]....
        /*00bc*/ 	.word	0x000017b0


	//   ....[15]....
        /*00c0*/ 	.word	0x00001950


	//   ....[16]....
        /*00c4*/ 	.word	0x00001ab0


	//   ....[17]....
        /*00c8*/ 	.word	0x00001dd0


	//   ....[18]....
        /*00cc*/ 	.word	0x00001f70


	//   ....[19]....
        /*00d0*/ 	.word	0x00002110


	//   ....[20]....
        /*00d4*/ 	.word	0x00002290


	//   ....[21]....
        /*00d8*/ 	.word	0x00002430


	//   ....[22]....
        /*00dc*/ 	.word	0x000025b0


	//   ....[23]....
        /*00e0*/ 	.word	0x00002750


	//   ....[24]....
        /*00e4*/ 	.word	0x000028d0


	//   ....[25]....
        /*00e8*/ 	.word	0x00002ae0


	//   ....[26]....
        /*00ec*/ 	.word	0x00002c80


	//   ....[27]....
        /*00f0*/ 	.word	0x00002e20


	//   ....[28]....
        /*00f4*/ 	.word	0x00002fa0


	//   ....[29]....
        /*00f8*/ 	.word	0x000031a0


	//   ....[30]....
        /*00fc*/ 	.word	0x00003340


	//----- nvinfo : EIATTR_EXIT_INSTR_OFFSETS
	.align		4
.L_26:
        /*0100*/ 	.byte	0x04, 0x1c
        /*0102*/ 	.short	(.L_28 - .L_27)


	//   ....[0]....
.L_27:
        /*0104*/ 	.word	0x000001e0


	//   ....[1]....
        /*0108*/ 	.word	0x00000270


	//   ....[2]....
        /*010c*/ 	.word	0x00001ca0


	//   ....[3]....
        /*0110*/ 	.word	0x000029c0


	//   ....[4]....
        /*0114*/ 	.word	0x000030b0


	//   ....[5]....
        /*0118*/ 	.word	0x00003400


	//----- nvinfo : EIATTR_CRS_STACK_SIZE
	.align		4
.L_28:
        /*011c*/ 	.byte	0x04, 0x1e
        /*011e*/ 	.short	(.L_30 - .L_29)
.L_29:
        /*0120*/ 	.word	0x00000000


	//----- nvinfo : EIATTR_CBANK_PARAM_SIZE
	.align		4
.L_30:
        /*0124*/ 	.byte	0x03, 0x19
        /*0126*/ 	.short	0x0024


	//----- nvinfo : EIATTR_PARAM_CBANK
	.align		4
        /*0128*/ 	.byte	0x04, 0x0a
        /*012a*/ 	.short	(.L_32 - .L_31)
	.align		4
.L_31:
        /*012c*/ 	.word	index@(.nv.constant0._Z6matmulPiS_S_iii)
        /*0130*/ 	.short	0x0380
        /*0132*/ 	.short	0x0024


	//----- nvinfo : EIATTR_SW_WAR
	.align		4
.L_32:
        /*0134*/ 	.byte	0x04, 0x36
        /*0136*/ 	.short	(.L_34 - .L_33)
.L_33:
        /*0138*/ 	.word	0x00000008
.L_34:


//--------------------- .nv.callgraph             --------------------------
	.section	.nv.callgraph,"",@"SHT_CUDA_CALLGRAPH"
	.align	4
	.sectionentsize	8
	.align		4
        /*0000*/ 	.word	0x00000000
	.align		4
        /*0004*/ 	.word	0xffffffff
	.align		4
        /*0008*/ 	.word	index@(_Z6matmulPiS_S_iii)
	.align		4
        /*000c*/ 	.word	index@(vprintf)
	.align		4
        /*0010*/ 	.word	0x00000000
	.align		4
        /*0014*/ 	.word	0xfffffffe
	.align		4
        /*0018*/ 	.word	0x00000000
	.align		4
        /*001c*/ 	.word	0xfffffffd
	.align		4
        /*0020*/ 	.word	0x00000000
	.align		4
        /*0024*/ 	.word	0xfffffffc


//--------------------- .nv.constant4             --------------------------
	.section	.nv.constant4,"a",@progbits
	.align	8
	.align		8
.nv.constant4:
        /*0000*/ 	.dword	vprintf
	.align		8
        /*0008*/ 	.dword	$str
	.align		8
        /*0010*/ 	.dword	$str$1
	.align		8
        /*0018*/ 	.dword	$str$2


//--------------------- .text._Z6matmulPiS_S_iii  --------------------------
	.section	.text._Z6matmulPiS_S_iii,"ax",@progbits
	.align	128
        .global         _Z6matmulPiS_S_iii
        .type           _Z6matmulPiS_S_iii,@function
        .size           _Z6matmulPiS_S_iii,(.L_x_39 - _Z6matmulPiS_S_iii)
        .other          _Z6matmulPiS_S_iii,@"STO_CUDA_ENTRY STV_DEFAULT"
_Z6matmulPiS_S_iii:
.text._Z6matmulPiS_S_iii:
[----:B------:R-:W0:Y:S01]  /*0000*/  LDC R1, c[0x0][0x37c] ;  /* 0x0000df00ff017b82 */ /* 0x000e220000000800 */
[----:B------:R-:W1:Y:S07]  /*0010*/  S2R R3, SR_TID.Y ;  /* 0x0000000000037919 */ /* 0x000e6e0000002200 */
[----:B------:R-:W2:Y:S01]  /*0020*/  S2UR UR36, SR_CTAID.X ;  /* 0x00000000002479c3 */ /* 0x000ea20000002500 */
[----:B------:R-:W3:Y:S01]  /*0030*/  LDCU UR5, c[0x0][0x2fc] ;  /* 0x00005f80ff0577ac */ /* 0x000ee20008000800 */
[----:B0-----:R-:W-:Y:S01]  /*0040*/  VIADD R1, R1, 0xffffffe8 ;  /* 0xffffffe801017836 */ /* 0x001fe20000000000 */
[----:B------:R-:W0:Y:S01]  /*0050*/  S2R R33, SR_TID.X ;  /* 0x0000000000217919 */ /* 0x000e220000002100 */
[----:B------:R-:W-:Y:S01]  /*0060*/  MOV R0, 0x0 ;  /* 0x0000000000007802 */ /* 0x000fe20000000f00 */
[----:B------:R-:W4:Y:S03]  /*0070*/  LDCU UR37, c[0x0][0x39c] ;  /* 0x00007380ff2577ac */ /* 0x000f260008000800 */
[----:B------:R-:W1:Y:S01]  /*0080*/  LDC R18, c[0x0][0x364] ;  /* 0x0000d900ff127b82 */ /* 0x000e620000000800 */
[----:B------:R-:W2:Y:S07]  /*0090*/  LDCU UR4, c[0x0][0x360] ;  /* 0x00006c00ff0477ac */ /* 0x000eae0008000800 */
[----:B------:R-:W1:Y:S01]  /*00a0*/  S2UR UR6, SR_CTAID.Y ;  /* 0x00000000000679c3 */ /* 0x000e620000002600 */
[----:B--2---:R-:W-:Y:S01]  /*00b0*/  UIMAD UR36, UR36, UR4, URZ ;  /* 0x00000004242472a4 */ /* 0x004fe2000f8e02ff */
[----:B------:R-:W2:Y:S05]  /*00c0*/  LDCU UR4, c[0x0][0x2f8] ;  /* 0x00005f00ff0477ac */ /* 0x000eaa0008000800 */
[----:B0-----:R-:W-:-:S02]  /*00d0*/  VIADD R19, R33, UR36 ;  /* 0x0000002421137c36 */ /* 0x001fc40008000000 */
[----:B-1----:R-:W-:Y:S01]  /*00e0*/  IMAD R18, R18, UR6, R3 ;  /* 0x0000000612127c24 */ /* 0x002fe2000f8e0203 */
[----:B------:R-:W0:Y:S01]  /*00f0*/  LDCU.64 UR6, c[0x4][0x8] ;  /* 0x01000100ff0677ac */ /* 0x000e220008000a00 */
[----:B------:R1:W1:Y:S03]  /*0100*/  LDC.64 R2, c[0x4][R0] ;  /* 0x0100000000027b82 */ /* 0x0002660000000a00 */
[----:B------:R0:W-:Y:S01]  /*0110*/  STL.64 [R1], R18 ;  /* 0x0000001201007387 */ /* 0x0001e20000100a00 */
[----:B--2---:R-:W-:-:S05]  /*0120*/  IADD3 R25, P0, PT, R1, UR4, RZ ;  /* 0x0000000401197c10 */ /* 0x004fca000ff1e0ff */
[----:B---3--:R-:W-:Y:S02]  /*0130*/  IMAD.X R24, RZ, RZ, UR5, P0 ;  /* 0x00000005ff187e24 */ /* 0x008fe400080e06ff */
[----:B------:R-:W-:Y:S02]  /*0140*/  IMAD.MOV.U32 R6, RZ, RZ, R25 ;  /* 0x000000ffff067224 */ /* 0x000fe400078e0019 */
[----:B------:R-:W-:Y:S02]  /*0150*/  IMAD.MOV.U32 R7, RZ, RZ, R24 ;  /* 0x000000ffff077224 */ /* 0x000fe400078e0018 */
[----:B0-----:R-:W-:Y:S01]  /*0160*/  IMAD.U32 R4, RZ, RZ, UR6 ;  /* 0x00000006ff047e24 */ /* 0x001fe2000f8e00ff */
[----:B----4-:R-:W-:-:S07]  /*0170*/  MOV R5, UR7 ;  /* 0x0000000700057c02 */ /* 0x010fce0008000f00 */
[----:B------:R-:W-:-:S07]  /*0180*/  LEPC R20, `(.L_x_0) ;  /* 0x000000001014794e */ /* 0x000fce0000000000 */
[----:B-1----:R-:W-:Y:S05]  /*0190*/  CALL.ABS.NOINC R2 ;  /* 0x0000000002007343 */ /* 0x002fea0003c00000 */
.L_x_0:
[----:B------:R-:W0:Y:S01]  /*01a0*/  LDC R0, c[0x0][0x3a0] ;  /* 0x0000e800ff007b82 */ /* 0x000e220000000800 */
[----:B------:R-:W1:Y:S01]  /*01b0*/  LDCU UR4, c[0x0][0x398] ;  /* 0x00007300ff0477ac */ /* 0x000e620008000800 */
[----:B0-----:R-:W-:-:S04]  /*01c0*/  ISETP.GE.U32.AND P0, PT, R19, R0, PT ;  /* 0x000000001300720c */ /* 0x001fc80003f06070 */
[----:B-1----:R-:W-:-:S13]  /*01d0*/  ISETP.GE.U32.OR P0, PT, R18, UR4, P0 ;  /* 0x0000000412007c0c */ /* 0x002fda0008706470 */
[----:B------:R-:W-:Y:S05]  /*01e0*/  @P0 EXIT ;  /* 0x000000000000094d */ /* 0x000fea0003800000 */
[----:B------:R-:W0:Y:S01]  /*01f0*/  LDCU UR6, c[0x0][0x39c] ;  /* 0x00007380ff0677ac */ /* 0x000e220008000800 */
[----:B------:R-:W1:Y:S01]  /*0200*/  LDC.64 R40, c[0x0][0x390] ;  /* 0x0000e400ff287b82 */ /* 0x000e620000000a00 */
[----:B------:R-:W-:Y:S01]  /*0210*/  IMAD R3, R18, R0, R19 ;  /* 0x0000000012037224 */ /* 0x000fe200078e0213 */
[----:B------:R-:W2:Y:S01]  /*0220*/  LDCU.64 UR4, c[0x0][0x358] ;  /* 0x00006b00ff0477ac */ /* 0x000ea20008000a00 */
[----:B0-----:R-:W-:-:S05]  /*0230*/  IMAD.U32 R7, RZ, RZ, UR6 ;  /* 0x00000006ff077e24 */ /* 0x001fca000f8e00ff */
[----:B------:R-:W-:Y:S01]  /*0240*/  ISETP.GE.AND P0, PT, R7, 0x1, PT ;  /* 0x000000010700780c */ /* 0x000fe20003f06270 */
[----:B-1----:R-:W-:-:S05]  /*0250*/  IMAD.WIDE.U32 R40, R3, 0x4, R40 ;  /* 0x0000000403287825 */ /* 0x002fca00078e0028 */
[----:B--2---:R0:W-:Y:S07]  /*0260*/  STG.E desc[UR4][R40.64], RZ ;  /* 0x000000ff28007986 */ /* 0x0041ee000c101904 */
[----:B------:R-:W-:Y:S05]  /*0270*/  @!P0 EXIT ;  /* 0x000000000000894d */ /* 0x000fea0003800000 */
[----:B------:R-:W-:Y:S01]  /*0280*/  ISETP.GE.U32.AND P0, PT, R7, 0x8, PT ;  /* 0x000000080700780c */ /* 0x000fe20003f06070 */
[----:B------:R-:W-:-:S12]  /*0290*/  IMAD.MOV.U32 R29, RZ, RZ, RZ ;  /* 0x000000ffff1d7224 */ /* 0x000fd800078e00ff */
[----:B------:R-:W-:Y:S05]  /*02a0*/  @!P0 BRA `(.L_x_1) ;  /* 0x0000001800788947 */ /* 0x000fea0003800000 */
[----:B------:R-:W-:Y:S01]  /*02b0*/  BSSY.RECONVERGENT B6, `(.L_x_2) ;  /* 0x000019c000067945 */ /* 0x000fe20003800200 */
[----:B------:R-:W-:Y:S01]  /*02c0*/  IMAD R34, R18, R7, RZ ;  /* 0x0000000712227224 */ /* 0x000fe200078e02ff */
[C---:B------:R-:W-:Y:S01]  /*02d0*/  IADD3 R33, PT, PT, R0.reuse, UR36, R33 ;  /* 0x0000002400217c10 */ /* 0x040fe2000fffe021 */
[C-C-:B------:R-:W-:Y:S01]  /*02e0*/  IMAD R31, R0.reuse, 0x3, R19.reuse ;  /* 0x00000003001f7824 */ /* 0x140fe200078e0213 */
[C---:B------:R-:W-:Y:S01]  /*02f0*/  LEA R32, R0.reuse, R19, 0x1 ;  /* 0x0000001300207211 */ /* 0x040fe200078e08ff */
[C-C-:B------:R-:W-:Y:S02]  /*0300*/  IMAD R30, R0.reuse, 0x4, R19.reuse ;  /* 0x00000004001e7824 */ /* 0x140fe400078e0213 */
[C-C-:B------:R-:W-:Y:S02]  /*0310*/  IMAD R29, R0.reuse, 0x5, R19.reuse ;  /* 0x00000005001d7824 */ /* 0x140fe400078e0213 */
[C-C-:B------:R-:W-:Y:S02]  /*0320*/  IMAD R28, R0.reuse, 0x6, R19.reuse ;  /* 0x00000006001c7824 */ /* 0x140fe400078e0213 */
[----:B------:R-:W-:-:S02]  /*0330*/  IMAD R27, R0, 0x7, R19 ;  /* 0x00000007001b7824 */ /* 0x000fc400078e0213 */
[----:B------:R-:W-:Y:S02]  /*0340*/  IMAD.MOV.U32 R26, RZ, RZ, R19 ;  /* 0x000000ffff1a7224 */ /* 0x000fe400078e0013 */
[----:B------:R-:W-:-:S07]  /*0350*/  IMAD.MOV.U32 R23, RZ, RZ, 0x3 ;  /* 0x00000003ff177424 */ /* 0x000fce00078e00ff */
.L_x_19:
[----:B------:R-:W-:Y:S01]  /*0360*/  VIADD R9, R23, 0xfffffffd ;  /* 0xfffffffd17097836 */ /* 0x000fe20000000000 */
[----:B------:R-:W-:Y:S01]  /*0370*/  MOV R2, 0x0 ;  /* 0x0000000000027802 */ /* 0x000fe20000000f00 */
[----:B------:R-:W-:Y:S01]  /*0380*/  IMAD.MOV.U32 R11, RZ, RZ, R19 ;  /* 0x000000ffff0b7224 */ /* 0x000fe200078e0013 */
[----:B------:R-:W-:Y:S01]  /*0390*/  MOV R8, R18 ;  /* 0x0000001200087202 */ /* 0x000fe20000000f00 */
[----:B------:R-:W-:Y:S01]  /*03a0*/  IMAD.MOV.U32 R10, RZ, RZ, R9 ;  /* 0x000000ffff0a7224 */ /* 0x000fe200078e0009 */
[----:B------:R1:W-:Y:S01]  /*03b0*/  STL.64 [R1], R18 ;  /* 0x0000001201007387 */ /* 0x0003e20000100a00 */
[----:B------:R-:W2:Y:S01]  /*03c0*/  LDCU.64 UR4, c[0x4][0x10] ;  /* 0x01000200ff0477ac */ /* 0x000ea20008000a00 */
[----:B------:R-:W3:Y:S01]  /*03d0*/  LDC.64 R2, c[0x4][R2] ;  /* 0x0100000002027b82 */ /* 0x000ee20000000a00 */
[----:B------:R-:W-:Y:S01]  /*03e0*/  MOV R6, R25 ;  /* 0x0000001900067202 */ /* 0x000fe20000000f00 */
[----:B------:R1:W-:Y:S01]  /*03f0*/  STL.64 [R1+0x8], R8 ;  /* 0x0000080801007387 */ /* 0x0003e20000100a00 */
[----:B------:R-:W-:-:S03]  /*0400*/  IMAD.MOV.U32 R7, RZ, RZ, R24 ;  /* 0x000000ffff077224 */ /* 0x000fc600078e0018 */
[----:B------:R1:W-:Y:S01]  /*0410*/  STL.64 [R1+0x10], R10 ;  /* 0x0000100a01007387 */ /* 0x0003e20000100a00 */
[----:B--2---:R-:W-:Y:S02]  /*0420*/  IMAD.U32 R4, RZ, RZ, UR4 ;  /* 0x00000004ff047e24 */ /* 0x004fe4000f8e00ff */
[----:B-1----:R-:W-:-:S07]  /*0430*/  IMAD.U32 R5, RZ, RZ, UR5 ;  /* 0x00000005ff057e24 */ /* 0x002fce000f8e00ff */
[----:B------:R-:W-:-:S07]  /*0440*/  LEPC R20, `(.L_x_3) ;  /* 0x000000001014794e */ /* 0x000fce0000000000 */
[----:B0--3--:R-:W-:Y:S05]  /*0450*/  CALL.ABS.NOINC R2 ;  /* 0x0000000002007343 */ /* 0x009fea0003c00000 */
.L_x_3:
[----:B------:R-:W0:Y:S08]  /*0460*/  LDC.64 R16, c[0x0][0x358] ;  /* 0x0000d600ff107b82 */ /* 0x000e300000000a00 */
[----:B------:R-:W1:Y:S08]  /*0470*/  LDC.64 R36, c[0x0][0x388] ;  /* 0x0000e200ff247b82 */ /* 0x000e700000000a00 */
[----:B------:R-:W2:Y:S01]  /*0480*/  LDC.64 R38, c[0x0][0x380] ;  /* 0x0000e000ff267b82 */ /* 0x000ea20000000a00 */
[----:B0-----:R-:W-:-:S02]  /*0490*/  R2UR UR6, R16 ;  /* 0x00000000100672ca */ /* 0x001fc400000e0000 */
[C---:B------:R-:W-:Y:S02]  /*04a0*/  R2UR UR7, R17.reuse ;  /* 0x00000000110772ca */ /* 0x040fe400000e0000 */
[----:B------:R-:W-:Y:S02]  /*04b0*/  R2UR UR4, R16 ;  /* 0x00000000100472ca */ /* 0x000fe400000e0000 */
[----:B------:R-:W-:Y:S01]  /*04c0*/  R2UR UR5, R17 ;  /* 0x00000000110572ca */ /* 0x000fe200000e0000 */
[----:B-1----:R-:W-:-:S08]  /*04d0*/  IMAD.WIDE.U32 R36, R26, 0x4, R36 ;  /* 0x000000041a247825 */ /* 0x002fd000078e0024 */
[----:B------:R-:W3:Y:S01]  /*04e0*/  LDG.E R0, desc[UR6][R36.64] ;  /* 0x0000000624007981 */ /* 0x000ee2000c1e1900 */
[----:B--2---:R-:W-:-:S05]  /*04f0*/  IMAD.WIDE.U32 R38, R34, 0x4, R38 ;  /* 0x0000000422267825 */ /* 0x004fca00078e0026 */
[----:B------:R-:W2:Y:S01]  /*0500*/  LDG.E R11, desc[UR4][R38.64] ;  /* 0x00000004260b7981 */ /* 0x000ea2000c1e1900 */
[----:B------:R-:W-:Y:S01]  /*0510*/  MOV R2, 0x0 ;  /* 0x0000000000027802 */ /* 0x000fe20000000f00 */
[----:B------:R-:W0:Y:S03]  /*0520*/  LDCU.64 UR4, c[0x4][0x18] ;  /* 0x01000300ff0477ac */ /* 0x000e260008000a00 */
[----:B------:R1:W4:Y:S01]  /*0530*/  LDC.64 R8, c[0x4][R2] ;  /* 0x0100000002087b82 */ /* 0x0003220000000a00 */
[----:B------:R-:W-:Y:S01]  /*0540*/  IMAD.MOV.U32 R6, RZ, RZ, R25 ;  /* 0x000000ffff067224 */ /* 0x000fe200078e0019 */
[----:B------:R-:W-:Y:S01]  /*0550*/  MOV R7, R24 ;  /* 0x0000001800077202 */ /* 0x000fe20000000f00 */
[----:B0-----:R-:W-:Y:S02]  /*0560*/  IMAD.U32 R4, RZ, RZ, UR4 ;  /* 0x00000004ff047e24 */ /* 0x001fe4000f8e00ff */
[----:B------:R-:W-:Y:S01]  /*0570*/  IMAD.U32 R5, RZ, RZ, UR5 ;  /* 0x00000005ff057e24 */ /* 0x000fe2000f8e00ff */
[----:B---3--:R1:W-:Y:S01]  /*0580*/  STL [R1+0x8], R0 ;  /* 0x0000080001007387 */ /* 0x0083e20000100800 */
[----:B--2---:R-:W-:-:S05]  /*0590*/  IMAD R10, R11, R0, RZ ;  /* 0x000000000b0a7224 */ /* 0x004fca00078e02ff */
[----:B----4-:R1:W-:Y:S02]  /*05a0*/  STL.64 [R1], R10 ;  /* 0x0000000a01007387 */ /* 0x0103e40000100a00 */
[----:B------:R-:W-:-:S07]  /*05b0*/  LEPC R20, `(.L_x_4) ;  /* 0x000000001014794e */ /* 0x000fce0000000000 */
[----:B-1----:R-:W-:Y:S05]  /*05c0*/  CALL.ABS.NOINC R8 ;  /* 0x0000000008007343 */ /* 0x002fea0003c00000 */
.L_x_4:
[C---:B------:R-:W-:Y:S02]  /*05d0*/  R2UR UR4, R16.reuse ;  /* 0x00000000100472ca */ /* 0x040fe400000e0000 */
[C---:B------:R-:W-:Y:S02]  /*05e0*/  R2UR UR5, R17.reuse ;  /* 0x00000000110572ca */ /* 0x040fe400000e0000 */
[C---:B------:R-:W-:Y:S02]  /*05f0*/  R2UR UR6, R16.reuse ;  /* 0x00000000100672ca */ /* 0x040fe400000e0000 */
[C---:B------:R-:W-:Y:S02]  /*0600*/  R2UR UR7, R17.reuse ;  /* 0x00000000110772ca */ /* 0x040fe400000e0000 */
[----:B------:R-:W-:Y:S02]  /*0610*/  R2UR UR8, R16 ;  /* 0x00000000100872ca */ /* 0x000fe400000e0000 */
[----:B------:R-:W-:-:S05]  /*0620*/  R2UR UR9, R17 ;  /* 0x00000000110972ca */ /* 0x000fca00000e0000 */
[----:B------:R-:W2:Y:S01]  /*0630*/  LDG.E R3, desc[UR4][R38.64] ;  /* 0x0000000426037981 */ /* 0x000ea2000c1e1900 */
[----:B------:R-:W-:Y:S02]  /*0640*/  VIADD R11, R23, 0xfffffffe ;  /* 0xfffffffe170b7836 */ /* 0x000fe40000000000 */
[----:B------:R-:W-:Y:S01]  /*0650*/  IMAD.MOV.U32 R10, RZ, RZ, R18 ;  /* 0x000000ffff0a7224 */ /* 0x000fe200078e0012 */
[----:B------:R-:W2:Y:S04]  /*0660*/  LDG.E R36, desc[UR6][R36.64] ;  /* 0x0000000624247981 */ /* 0x000ea8000c1e1900 */
[----:B------:R-:W2:Y:S01]  /*0670*/  LDG.E R0, desc[UR8][R40.64] ;  /* 0x0000000828007981 */ /* 0x000ea2000c1e1900 */
[----:B------:R-:W-:Y:S01]  /*0680*/  IMAD.MOV.U32 R13, RZ, RZ, R19 ;  /* 0x000000ffff0d7224 */ /* 0x000fe200078e0013 */
[----:B------:R0:W1:Y:S01]  /*0690*/  LDC.64 R8, c[0x4][R2] ;  /* 0x0100000002087b82 */ /* 0x0000620000000a00 */
[----:B------:R-:W-:Y:S01]  /*06a0*/  IMAD.MOV.U32 R12, RZ, RZ, R11 ;  /* 0x000000ffff0c7224 */ /* 0x000fe200078e000b */
[----:B------:R0:W-:Y:S01]  /*06b0*/  STL.64 [R1+0x8], R10 ;  /* 0x0000080a01007387 */ /* 0x0001e20000100a00 */
[----:B------:R-:W3:Y:S01]  /*06c0*/  LDCU.64 UR4, c[0x4][0x10] ;  /* 0x01000200ff0477ac */ /* 0x000ee20008000a00 */
[----:B------:R-:W-:-:S02]  /*06d0*/  IMAD.MOV.U32 R6, RZ, RZ, R25 ;  /* 0x000000ffff067224 */ /* 0x000fc400078e0019 */
[----:B------:R0:W-:Y:S01]  /*06e0*/  STL.64 [R1+0x10], R12 ;  /* 0x0000100c01007387 */ /* 0x0001e20000100a00 */
[----:B------:R-:W-:-:S03]  /*06f0*/  IMAD.MOV.U32 R7, RZ, RZ, R24 ;  /* 0x000000ffff077224 */ /* 0x000fc600078e0018 */
[----:B------:R0:W-:Y:S01]  /*0700*/  STL.64 [R1], R18 ;  /* 0x0000001201007387 */ /* 0x0001e20000100a00 */
[----:B---3--:R-:W-:Y:S01]  /*0710*/  MOV R4, UR4 ;  /* 0x0000000400047c02 */ /* 0x008fe20008000f00 */
[----:B------:R-:W-:Y:S02]  /*0720*/  IMAD.U32 R5, RZ, RZ, UR5 ;  /* 0x00000005ff057e24 */ /* 0x000fe4000f8e00ff */
[----:B--2---:R-:W-:-:S05]  /*0730*/  IMAD R3, R3, R36, R0 ;  /* 0x0000002403037224 */ /* 0x004fca00078e0200 */
[----:B-1----:R0:W-:Y:S02]  /*0740*/  STG.E desc[UR6][R40.64], R3 ;  /* 0x0000000328007986 */ /* 0x0021e4000c101906 */
[----:B------:R-:W-:-:S07]  /*0750*/  LEPC R20, `(.L_x_5) ;  /* 0x000000001014794e */ /* 0x000fce0000000000 */
[----:B0-----:R-:W-:Y:S05]  /*0760*/  CALL.ABS.NOINC R8 ;  /* 0x0000000008007343 */ /* 0x001fea0003c00000 */
.L_x_5:
[----:B------:R-:W0:Y:S01]  /*0770*/  LDC.64 R36, c[0x0][0x388] ;  /* 0x0000e200ff247b82 */ /* 0x000e220000000a00 */
[----:B------:R-:W-:Y:S01]  /*0780*/  R2UR UR6, R16 ;  /* 0x00000000100672ca */ /* 0x000fe200000e0000 */
[----:B------:R-:W-:Y:S01]  /*0790*/  VIADD R3, R34, 0x1 ;  /* 0x0000000122037836 */ /* 0x000fe20000000000 */
[C---:B------:R-:W-:Y:S02]  /*07a0*/  R2UR UR7, R17.reuse ;  /* 0x00000000110772ca */ /* 0x040fe400000e0000 */
[----:B------:R-:W-:Y:S02]  /*07b0*/  R2UR UR4, R16 ;  /* 0x00000000100472ca */ /* 0x000fe400000e0000 */
[----:B------:R-:W-:Y:S01]  /*07c0*/  R2UR UR5, R17 ;  /* 0x00000000110572ca */ /* 0x000fe200000e0000 */
[----:B------:R-:W1:Y:S01]  /*07d0*/  LDC.64 R38, c[0x0][0x380] ;  /* 0x0000e000ff267b82 */ /* 0x000e620000000a00 */
[----:B0-----:R-:W-:-:S07]  /*07e0*/  IMAD.WIDE.U32 R36, R33, 0x4, R36 ;  /* 0x0000000421247825 */ /* 0x001fce00078e0024 */
[----:B------:R-:W2:Y:S01]  /*07f0*/  LDG.E R0, desc[UR6][R36.64] ;  /* 0x0000000624007981 */ /* 0x000ea2000c1e1900 */
[----:B-1----:R-:W-:-:S05]  /*0800*/  IMAD.WIDE.U32 R38, R3, 0x4, R38 ;  /* 0x0000000403267825 */ /* 0x002fca00078e0026 */
[----:B------:R-:W3:Y:S01]  /*0810*/  LDG.E R9, desc[UR4][R38.64] ;  /* 0x0000000426097981 */ /* 0x000ee2000c1e1900 */
[----:B------:R0:W1:Y:S01]  /*0820*/  LDC.64 R10, c[0x4][R2] ;  /* 0x01000000020a7b82 */ /* 0x0000620000000a00 */
[----:B------:R-:W4:Y:S01]  /*0830*/  LDCU.64 UR4, c[0x4][0x18] ;  /* 0x01000300ff0477ac */ /* 0x000f220008000a00 */
[----:B------:R-:W-:Y:S02]  /*0840*/  IMAD.MOV.U32 R6, RZ, RZ, R25 ;  /* 0x000000ffff067224 */ /* 0x000fe400078e0019 */
[----:B------:R-:W-:Y:S01]  /*0850*/  IMAD.MOV.U32 R7, RZ, RZ, R24 ;  /* 0x000000ffff077224 */ /* 0x000fe200078e0018 */
[----:B----4-:R-:W-:Y:S01]  /*0860*/  MOV R4, UR4 ;  /* 0x0000000400047c02 */ /* 0x010fe20008000f00 */
[----:B------:R-:W-:Y:S01]  /*0870*/  IMAD.U32 R5, RZ, RZ, UR5 ;  /* 0x00000005ff057e24 */ /* 0x000fe2000f8e00ff */
[----:B--2---:R0:W-:Y:S01]  /*0880*/  STL [R1+0x8], R0 ;  /* 0x0000080001007387 */ /* 0x0041e20000100800 */
[----:B---3--:R-:W-:-:S05]  /*0890*/  IMAD R8, R9, R0, RZ ;  /* 0x0000000009087224 */ /* 0x008fca00078e02ff */
[----:B-1----:R0:W-:Y:S02]  /*08a0*/  STL.64 [R1], R8 ;  /* 0x0000000801007387 */ /* 0x0021e40000100a00 */
[----:B------:R-:W-:-:S07]  /*08b0*/  LEPC R20, `(.L_x_6) ;  /* 0x000000001014794e */ /* 0x000fce0000000000 */
[----:B0-----:R-:W-:Y:S05]  /*08c0*/  CALL.ABS.NOINC R10 ;  /* 0x000000000a007343 */ /* 0x001fea0003c00000 */
.L_x_6:
[C---:B------:R-:W-:Y:S02]  /*08d0*/  R2UR UR4, R16.reuse ;  /* 0x00000000100472ca */ /* 0x040fe400000e0000 */
[C---:B------:R-:W-:Y:S02]  /*08e0*/  R2UR UR5, R17.reuse ;  /* 0x00000000110572ca */ /* 0x040fe400000e0000 */
[C---:B------:R-:W-:Y:S02]  /*08f0*/  R2UR UR6, R16.reuse ;  /* 0x00000000100672ca */ /* 0x040fe400000e0000 */
[C---:B------:R-:W-:Y:S02]  /*0900*/  R2UR UR7, R17.reuse ;  /* 0x00000000110772ca */ /* 0x040fe400000e0000 */
[----:B------:R-:W-:Y:S02]  /*0910*/  R2UR UR8, R16 ;  /* 0x00000000100872ca */ /* 0x000fe400000e0000 */
[----:B------:R-:W-:-:S05]  /*0920*/  R2UR UR9, R17 ;  /* 0x00000000110972ca */ /* 0x000fca00000e0000 */
[----:B------:R-:W2:Y:S01]  /*0930*/  LDG.E R3, desc[UR4][R38.64] ;  /* 0x0000000426037981 */ /* 0x000ea2000c1e1900 */
[----:B------:R-:W-:Y:S01]  /*0940*/  VIADD R11, R23, 0xffffffff ;  /* 0xffffffff170b7836 */ /* 0x000fe20000000000 */
[----:B------:R-:W-:Y:S01]  /*0950*/  MOV R10, R18 ;  /* 0x00000012000a7202 */ /* 0x000fe20000000f00 */
[----:B------:R-:W-:Y:S01]  /*0960*/  IMAD.MOV.U32 R13, RZ, RZ, R19 ;  /* 0x000000ffff0d7224 */ /* 0x000fe200078e0013 */
[----:B------:R-:W2:Y:S04]  /*0970*/  LDG.E R36, desc[UR6][R36.64] ;  /* 0x0000000624247981 */ /* 0x000ea8000c1e1900 */
[----:B------:R-:W2:Y:S01]  /*0980*/  LDG.E R0, desc[UR8][R40.64] ;  /* 0x0000000828007981 */ /* 0x000ea2000c1e1900 */
[----:B------:R-:W-:Y:S01]  /*0990*/  IMAD.MOV.U32 R12, RZ, RZ, R11 ;  /* 0x000000ffff0c7224 */ /* 0x000fe200078e000b */
[----:B------:R0:W1:Y:S01]  /*09a0*/  LDC.64 R8, c[0x4][R2] ;  /* 0x0100000002087b82 */ /* 0x0000620000000a00 */
[----:B------:R-:W3:Y:S01]  /*09b0*/  LDCU.64 UR4, c[0x4][0x10] ;  /* 0x01000200ff0477ac */ /* 0x000ee20008000a00 */
[----:B------:R0:W-:Y:S01]  /*09c0*/  STL.64 [R1+0x8], R10 ;  /* 0x0000080a01007387 */ /* 0x0001e20000100a00 */
[----:B------:R-:W-:Y:S01]  /*09d0*/  MOV R6, R25 ;  /* 0x0000001900067202 */ /* 0x000fe20000000f00 */
[----:B------:R-:W-:-:S02]  /*09e0*/  IMAD.MOV.U32 R7, RZ, RZ, R24 ;  /* 0x000000ffff077224 */ /* 0x000fc400078e0018 */
[----:B------:R0:W-:Y:S04]  /*09f0*/  STL.64 [R1+0x10], R12 ;  /* 0x0000100c01007387 */ /* 0x0001e80000100a00 */
[----:B------:R0:W-:Y:S01]  /*0a00*/  STL.64 [R1], R18 ;  /* 0x0000001201007387 */ /* 0x0001e20000100a00 */
[----:B---3--:R-:W-:Y:S02]  /*0a10*/  IMAD.U32 R4, RZ, RZ, UR4 ;  /* 0x00000004ff047e24 */ /* 0x008fe4000f8e00ff */
[----:B------:R-:W-:Y:S02]  /*0a20*/  IMAD.U32 R5, RZ, RZ, UR5 ;  /* 0x00000005ff057e24 */ /* 0x000fe4000f8e00ff */
[----:B--2---:R-:W-:-:S05]  /*0a30*/  IMAD R3, R3, R36, R0 ;  /* 0x0000002403037224 */ /* 0x004fca00078e0200 */
[----:B-1----:R0:W-:Y:S02]  /*0a40*/  STG.E desc[UR6][R40.64], R3 ;  /* 0x0000000328007986 */ /* 0x0021e4000c101906 */
[----:B------:R-:W-:-:S07]  /*0a50*/  LEPC R20, `(.L_x_7) ;  /* 0x000000001014794e */ /* 0x000fce0000000000 */
[----:B0-----:R-:W-:Y:S05]  /*0a60*/  CALL.ABS.NOINC R8 ;  /* 0x0000000008007343 */ /* 0x001fea0003c00000 */
.L_x_7:
        /* <DEDUP_REMOVED lines=13> */
[----:B------:R-:W-:Y:S01]  /*0b40*/  MOV R6, R25 ;  /* 0x0000001900067202 */ /* 0x000fe20000000f00 */
[----:B------:R-:W-:Y:S02]  /*0b50*/  IMAD.MOV.U32 R7, RZ, RZ, R24 ;  /* 0x000000ffff077224 */ /* 0x000fe400078e0018 */
[----:B----4-:R-:W-:Y:S02]  /*0b60*/  IMAD.U32 R4, RZ, RZ, UR4 ;  /* 0x00000004ff047e24 */ /* 0x010fe4000f8e00ff */
[----:B------:R-:W-:Y:S01]  /*0b70*/  IMAD.U32 R5, RZ, RZ, UR5 ;  /* 0x00000005ff057e24 */ /* 0x000fe2000f8e00ff */
[----:B--2---:R0:W-:Y:S01]  /*0b80*/  STL [R1+0x8], R0 ;  /* 0x0000080001007387 */ /* 0x0041e20000100800 */
[----:B---3--:R-:W-:-:S05]  /*0b90*/  IMAD R8, R9, R0, RZ ;  /* 0x0000000009087224 */ /* 0x008fca00078e02ff */
[----:B-1----:R0:W-:Y:S02]  /*0ba0*/  STL.64 [R1], R8 ;  /* 0x0000000801007387 */ /* 0x0021e40000100a00 */
[----:B------:R-:W-:-:S07]  /*0bb0*/  LEPC R20, `(.L_x_8) ;  /* 0x000000001014794e */ /* 0x000fce0000000000 */
[----:B0-----:R-:W-:Y:S05]  /*0bc0*/  CALL.ABS.NOINC R10 ;  /* 0x000000000a007343 */ /* 0x001fea0003c00000 */
.L_x_8:
[C---:B------:R-:W-:Y:S02]  /*0bd0*/  R2UR UR4, R16.reuse ;  /* 0x00000000100472ca */ /* 0x040fe400000e0000 */
[C---:B------:R-:W-:Y:S02]  /*0be0*/  R2UR UR5, R17.reuse ;  /* 0x00000000110572ca */ /* 0x040fe400000e0000 */
[C---:B------:R-:W-:Y:S02]  /*0bf0*/  R2UR UR6, R16.reuse ;  /* 0x00000000100672ca */ /* 0x040fe400000e0000 */
[C---:B------:R-:W-:Y:S02]  /*0c00*/  R2UR UR7, R17.reuse ;  /* 0x00000000110772ca */ /* 0x040fe400000e0000 */
[----:B------:R-:W-:Y:S02]  /*0c10*/  R2UR UR8, R16 ;  /* 0x00000000100872ca */ /* 0x000fe400000e0000 */
[----:B------:R-:W-:-:S05]  /*0c20*/  R2UR UR9, R17 ;  /* 0x00000000110972ca */ /* 0x000fca00000e0000 */
[----:B------:R-:W2:Y:S01]  /*0c30*/  LDG.E R3, desc[UR4][R38.64] ;  /* 0x0000000426037981 */ /* 0x000ea2000c1e1900 */
[----:B------:R-:W-:Y:S02]  /*0c40*/  IMAD.MOV.U32 R10, RZ, RZ, R23 ;  /* 0x000000ffff0a7224 */ /* 0x000fe400078e0017 */
[----:B------:R-:W-:Y:S01]  /*0c50*/  IMAD.MOV.U32 R11, RZ, RZ, R19 ;  /* 0x000000ffff0b7224 */ /* 0x000fe200078e0013 */
[----:B------:R-:W2:Y:S01]  /*0c60*/  LDG.E R36, desc[UR6][R36.64] ;  /* 0x0000000624247981 */ /* 0x000ea2000c1e1900 */
[----:B------:R-:W-:Y:S01]  /*0c70*/  IMAD.MOV.U32 R22, RZ, RZ, R18 ;  /* 0x000000ffff167224 */ /* 0x000fe200078e0012 */
[----:B------:R0:W1:Y:S01]  /*0c80*/  LDC.64 R8, c[0x4][R2] ;  /* 0x0100000002087b82 */ /* 0x0000620000000a00 */
[----:B------:R-:W3:Y:S01]  /*0c90*/  LDCU.64 UR4, c[0x4][0x10] ;  /* 0x01000200ff0477ac */ /* 0x000ee20008000a00 */
[----:B------:R-:W2:Y:S01]  /*0ca0*/  LDG.E R0, desc[UR8][R40.64] ;  /* 0x0000000828007981 */ /* 0x000ea2000c1e1900 */
[----:B------:R-:W-:Y:S02]  /*0cb0*/  IMAD.MOV.U32 R6, RZ, RZ, R25 ;  /* 0x000000ffff067224 */ /* 0x000fe400078e0019 */
[----:B------:R-:W-:Y:S01]  /*0cc0*/  IMAD.MOV.U32 R7, RZ, RZ, R24 ;  /* 0x000000ffff077224 */ /* 0x000fe200078e0018 */
[----:B------:R0:W-:Y:S04]  /*0cd0*/  STL.64 [R1+0x10], R10 ;  /* 0x0000100a01007387 */ /* 0x0001e80000100a00 */
[----:B------:R0:W-:Y:S04]  /*0ce0*/  STL.64 [R1+0x8], R22 ;  /* 0x0000081601007387 */ /* 0x0001e80000100a00 */
[----:B------:R0:W-:Y:S01]  /*0cf0*/  STL.64 [R1], R18 ;  /* 0x0000001201007387 */ /* 0x0001e20000100a00 */
[----:B---3--:R-:W-:Y:S01]  /*0d00*/  MOV R4, UR4 ;  /* 0x0000000400047c02 */ /* 0x008fe20008000f00 */
[----:B------:R-:W-:-:S02]  /*0d10*/  IMAD.U32 R5, RZ, RZ, UR5 ;  /* 0x00000005ff057e24 */ /* 0x000fc4000f8e00ff */
[----:B--2---:R-:W-:-:S05]  /*0d20*/  IMAD R3, R3, R36, R0 ;  /* 0x0000002403037224 */ /* 0x004fca00078e0200 */
[----:B-1----:R0:W-:Y:S02]  /*0d30*/  STG.E desc[UR6][R40.64], R3 ;  /* 0x0000000328007986 */ /* 0x0021e4000c101906 */
[----:B------:R-:W-:-:S07]  /*0d40*/  LEPC R20, `(.L_x_9) ;  /* 0x000000001014794e */ /* 0x000fce0000000000 */
[----:B0-----:R-:W-:Y:S05]  /*0d50*/  CALL.ABS.NOINC R8 ;  /* 0x0000000008007343 */ /* 0x001fea0003c00000 */
.L_x_9:
        /* <DEDUP_REMOVED lines=22> */
.L_x_10:
        /* <DEDUP_REMOVED lines=26> */
.L_x_11:
        /* <DEDUP_REMOVED lines=22> */
.L_x_12:
        /* <DEDUP_REMOVED lines=9> */
[----:B------:R-:W2:Y:S01]  /*1250*/  LDG.E R36, desc[UR6][R36.64] ;  /* 0x0000000624247981 */ /* 0x000ea2000c1e1900 */
[----:B------:R-:W-:-:S03]  /*1260*/  IMAD.MOV.U32 R13, RZ, RZ, R19 ;  /* 0x000000ffff0d7224 */ /* 0x000fc600078e0013 */
[----:B------:R-:W2:Y:S01]  /*1270*/  LDG.E R0, desc[UR8][R40.64] ;  /* 0x0000000828007981 */ /* 0x000ea2000c1e1900 */
[----:B------:R-:W-:Y:S01]  /*1280*/  MOV R12, R11 ;  /* 0x0000000b000c7202 */ /* 0x000fe20000000f00 */
[----:B------:R0:W1:Y:S01]  /*1290*/  LDC.64 R8, c[0x4][R2] ;  /* 0x0100000002087b82 */ /* 0x0000620000000a00 */
[----:B------:R-:W3:Y:S01]  /*12a0*/  LDCU.64 UR4, c[0x4][0x10] ;  /* 0x01000200ff0477ac */ /* 0x000ee20008000a00 */
[----:B------:R0:W-:Y:S01]  /*12b0*/  STL.64 [R1+0x8], R10 ;  /* 0x0000080a01007387 */ /* 0x0001e20000100a00 */
[----:B------:R-:W-:Y:S02]  /*12c0*/  IMAD.MOV.U32 R6, RZ, RZ, R25 ;  /* 0x000000ffff067224 */ /* 0x000fe400078e0019 */
[----:B------:R-:W-:Y:S01]  /*12d0*/  IMAD.MOV.U32 R7, RZ, RZ, R24 ;  /* 0x000000ffff077224 */ /* 0x000fe200078e0018 */
[----:B------:R0:W-:Y:S04]  /*12e0*/  STL.64 [R1+0x10], R12 ;  /* 0x0000100c01007387 */ /* 0x0001e80000100a00 */
[----:B------:R0:W-:Y:S01]  /*12f0*/  STL.64 [R1], R18 ;  /* 0x0000001201007387 */ /* 0x0001e20000100a00 */
[----:B---3--:R-:W-:-:S02]  /*1300*/  IMAD.U32 R4, RZ, RZ, UR4 ;  /* 0x00000004ff047e24 */ /* 0x008fc4000f8e00ff */
[----:B------:R-:W-:Y:S02]  /*1310*/  IMAD.U32 R5, RZ, RZ, UR5 ;  /* 0x00000005ff057e24 */ /* 0x000fe4000f8e00ff */
[----:B--2---:R-:W-:-:S05]  /*1320*/  IMAD R3, R3, R36, R0 ;  /* 0x0000002403037224 */ /* 0x004fca00078e0200 */
[----:B-1----:R0:W-:Y:S02]  /*1330*/  STG.E desc[UR6][R40.64], R3 ;  /* 0x0000000328007986 */ /* 0x0021e4000c101906 */
[----:B------:R-:W-:-:S07]  /*1340*/  LEPC R20, `(.L_x_13) ;  /* 0x000000001014794e */ /* 0x000fce0000000000 */
[----:B0-----:R-:W-:Y:S05]  /*1350*/  CALL.ABS.NOINC R8 ;  /* 0x0000000008007343 */ /* 0x001fea0003c00000 */
.L_x_13:
[----:B------:R-:W0:Y:S01]  /*1360*/  LDC.64 R36, c[0x0][0x388] ;  /* 0x0000e200ff247b82 */ /* 0x000e220000000a00 */
[C---:B------:R-:W-:Y:S02]  /*1370*/  R2UR UR6, R16.reuse ;  /* 0x00000000100672ca */ /* 0x040fe400000e0000 */
[C---:B------:R-:W-:Y:S02]  /*1380*/  R2UR UR7, R17.reuse ;  /* 0x00000000110772ca */ /* 0x040fe400000e0000 */
[----:B------:R-:W-:Y:S02]  /*1390*/  R2UR UR4, R16 ;  /* 0x00000000100472ca */ /* 0x000fe400000e0000 */
[----:B------:R-:W-:Y:S01]  /*13a0*/  R2UR UR5, R17 ;  /* 0x00000000110572ca */ /* 0x000fe200000e0000 */
[----:B------:R-:W1:Y:S01]  /*13b0*/  LDC.64 R38, c[0x0][0x380] ;  /* 0x0000e000ff267b82 */ /* 0x000e620000000a00 */
[----:B------:R-:W-:Y:S01]  /*13c0*/  IADD3 R3, PT, PT, R34, 0x5, RZ ;  /* 0x0000000522037810 */ /* 0x000fe20007ffe0ff */
[----:B0-----:R-:W-:-:S06]  /*13d0*/  IMAD.WIDE.U32 R36, R29, 0x4, R36 ;  /* 0x000000041d247825 */ /* 0x001fcc00078e0024 */
[----:B------:R-:W2:Y:S01]  /*13e0*/  LDG.E R0, desc[UR6][R36.64] ;  /* 0x0000000624007981 */ /* 0x000ea2000c1e1900 */
[----:B-1----:R-:W-:-:S05]  /*13f0*/  IMAD.WIDE.U32 R38, R3, 0x4, R38 ;  /* 0x0000000403267825 */ /* 0x002fca00078e0026 */
[----:B------:R-:W3:Y:S01]  /*1400*/  LDG.E R9, desc[UR4][R38.64] ;  /* 0x0000000426097981 */ /* 0x000ee2000c1e1900 */
[----:B------:R0:W1:Y:S01]  /*1410*/  LDC.64 R10, c[0x4][R2] ;  /* 0x01000000020a7b82 */ /* 0x0000620000000a00 */
[----:B------:R-:W4:Y:S01]  /*1420*/  LDCU.64 UR4, c[0x4][0x18] ;  /* 0x01000300ff0477ac */ /* 0x000f220008000a00 */
[----:B------:R-:W-:Y:S02]  /*1430*/  IMAD.MOV.U32 R6, RZ, RZ, R25 ;  /* 0x000000ffff067224 */ /* 0x000fe400078e0019 */
        /* <DEDUP_REMOVED lines=8> */
.L_x_14:
[C---:B------:R-:W-:Y:S02]  /*14c0*/  R2UR UR4, R16.reuse ;  /* 0x00000000100472ca */ /* 0x040fe400000e0000 */
[C---:B------:R-:W-:Y:S02]  /*14d0*/  R2UR UR5, R17.reuse ;  /* 0x00000000110572ca */ /* 0x040fe400000e0000 */
[C---:B------:R-:W-:Y:S02]  /*14e0*/  R2UR UR6, R16.reuse ;  /* 0x00000000100672ca */ /* 0x040fe400000e0000 */
[C---:B------:R-:W-:Y:S02]  /*14f0*/  R2UR UR7, R17.reuse ;  /* 0x00000000110772ca */ /* 0x040fe400000e0000 */
[----:B------:R-:W-:Y:S02]  /*1500*/  R2UR UR8, R16 ;  /* 0x00000000100872ca */ /* 0x000fe400000e0000 */
[----:B------:R-:W-:-:S05]  /*1510*/  R2UR UR9, R17 ;  /* 0x00000000110972ca */ /* 0x000fca00000e0000 */
[----:B------:R-:W2:Y:S01]  /*1520*/  LDG.E R3, desc[UR4][R38.64] ;  /* 0x0000000426037981 */ /* 0x000ea2000c1e1900 */
[----:B------:R-:W-:Y:S01]  /*1530*/  IADD3 R11, PT, PT, R23, 0x3, RZ ;  /* 0x00000003170b7810 */ /* 0x000fe20007ffe0ff */
[----:B------:R-:W-:Y:S02]  /*1540*/  IMAD.MOV.U32 R10, RZ, RZ, R18 ;  /* 0x000000ffff0a7224 */ /* 0x000fe400078e0012 */
[----:B------:R-:W-:Y:S01]  /*1550*/  IMAD.MOV.U32 R13, RZ, RZ, R19 ;  /* 0x000000ffff0d7224 */ /* 0x000fe200078e0013 */
[----:B------:R-:W2:Y:S04]  /*1560*/  LDG.E R36, desc[UR6][R36.64] ;  /* 0x0000000624247981 */ /* 0x000ea8000c1e1900 */
[----:B------:R-:W2:Y:S01]  /*1570*/  LDG.E R0, desc[UR8][R40.64] ;  /* 0x0000000828007981 */ /* 0x000ea2000c1e1900 */
[----:B------:R-:W-:Y:S01]  /*1580*/  IMAD.MOV.U32 R12, RZ, RZ, R11 ;  /* 0x000000ffff0c7224 */ /* 0x000fe200078e000b */
[----:B------:R0:W1:Y:S01]  /*1590*/  LDC.64 R8, c[0x4][R2] ;  /* 0x0100000002087b82 */ /* 0x0000620000000a00 */
[----:B------:R-:W3:Y:S01]  /*15a0*/  LDCU.64 UR4, c[0x4][0x10] ;  /* 0x01000200ff0477ac */ /* 0x000ee20008000a00 */
[----:B------:R0:W-:Y:S01]  /*15b0*/  STL.64 [R1+0x8], R10 ;  /* 0x0000080a01007387 */ /* 0x0001e20000100a00 */
[----:B------:R-:W-:-:S02]  /*15c0*/  IMAD.MOV.U32 R6, RZ, RZ, R25 ;  /* 0x000000ffff067224 */ /* 0x000fc400078e0019 */
[----:B------:R-:W-:Y:S01]  /*15d0*/  IMAD.MOV.U32 R7, RZ, RZ, R24 ;  /* 0x000000ffff077224 */ /* 0x000fe200078e0018 */
[----:B------:R0:W-:Y:S04]  /*15e0*/  STL.64 [R1+0x10], R12 ;  /* 0x0000100c01007387 */ /* 0x0001e80000100a00 */
[----:B------:R0:W-:Y:S01]  /*15f0*/  STL.64 [R1], R18 ;  /* 0x0000001201007387 */ /* 0x0001e20000100a00 */
[----:B---3--:R-:W-:Y:S01]  /*1600*/  IMAD.U32 R4, RZ, RZ, UR4 ;  /* 0x00000004ff047e24 */ /* 0x008fe2000f8e00ff */
[----:B------:R-:W-:Y:S01]  /*1610*/  MOV R5, UR5 ;  /* 0x0000000500057c02 */ /* 0x000fe20008000f00 */
[----:B--2---:R-:W-:-:S05]  /*1620*/  IMAD R3, R3, R36, R0 ;  /* 0x0000002403037224 */ /* 0x004fca00078e0200 */
[----:B-1----:R0:W-:Y:S02]  /*1630*/  STG.E desc[UR6][R40.64], R3 ;  /* 0x0000000328007986 */ /* 0x0021e4000c101906 */
[----:B------:R-:W-:-:S07]  /*1640*/  LEPC R20, `(.L_x_15) ;  /* 0x000000001014794e */ /* 0x000fce0000000000 */
[----:B0-----:R-:W-:Y:S05]  /*1650*/  CALL.ABS.NOINC R8 ;  /* 0x0000000008007343 */ /* 0x001fea0003c00000 */
.L_x_15:
        /* <DEDUP_REMOVED lines=14> */
[----:B------:R-:W-:Y:S02]  /*1740*/  IMAD.MOV.U32 R7, RZ, RZ, R24 ;  /* 0x000000ffff077224 */ /* 0x000fe400078e0018 */
[----:B----4-:R-:W-:Y:S01]  /*1750*/  IMAD.U32 R4, RZ, RZ, UR4 ;  /* 0x00000004ff047e24 */ /* 0x010fe2000f8e00ff */
[----:B------:R-:W-:Y:S01]  /*1760*/  MOV R5, UR5 ;  /* 0x0000000500057c02 */ /* 0x000fe20008000f00 */
[----:B--2---:R0:W-:Y:S01]  /*1770*/  STL [R1+0x8], R0 ;  /* 0x0000080001007387 */ /* 0x0041e20000100800 */
[----:B---3--:R-:W-:-:S05]  /*1780*/  IMAD R8, R9, R0, RZ ;  /* 0x0000000009087224 */ /* 0x008fca00078e02ff */
[----:B-1----:R0:W-:Y:S02]  /*1790*/  STL.64 [R1], R8 ;  /* 0x0000000801007387 */ /* 0x0021e40000100a00 */
[----:B------:R-:W-:-:S07]  /*17a0*/  LEPC R20, `(.L_x_16) ;  /* 0x000000001014794e */ /* 0x000fce0000000000 */
[----:B0-----:R-:W-:Y:S05]  /*17b0*/  CALL.ABS.NOINC R10 ;  /* 0x000000000a007343 */ /* 0x001fea0003c00000 */
.L_x_16:
        /* <DEDUP_REMOVED lines=16> */
[----:B------:R-:W-:Y:S01]  /*18c0*/  IMAD.MOV.U32 R6, RZ, RZ, R25 ;  /* 0x000000ffff067224 */ /* 0x000fe200078e0019 */
[----:B------:R-:W-:-:S02]  /*18d0*/  MOV R7, R24 ;  /* 0x0000001800077202 */ /* 0x000fc40000000f00 */
        /* <DEDUP_REMOVED lines=8> */
.L_x_17:
        /* <DEDUP_REMOVED lines=11> */
[----:B------:R-:W0:Y:S01]  /*1a10*/  LDC.64 R2, c[0x4][R2] ;  /* 0x0100000002027b82 */ /* 0x000e220000000a00 */
[----:B------:R-:W1:Y:S01]  /*1a20*/  LDCU.64 UR4, c[0x4][0x18] ;  /* 0x01000300ff0477ac */ /* 0x000e620008000a00 */
[----:B------:R-:W-:Y:S01]  /*1a30*/  IMAD.MOV.U32 R6, RZ, RZ, R25 ;  /* 0x000000ffff067224 */ /* 0x000fe200078e0019 */
[----:B------:R-:W-:Y:S01]  /*1a40*/  MOV R7, R24 ;  /* 0x0000001800077202 */ /* 0x000fe20000000f00 */
[----:B-1----:R-:W-:Y:S02]  /*1a50*/  IMAD.U32 R4, RZ, RZ, UR4 ;  /* 0x00000004ff047e24 */ /* 0x002fe4000f8e00ff */
[----:B------:R-:W-:Y:S01]  /*1a60*/  IMAD.U32 R5, RZ, RZ, UR5 ;  /* 0x00000005ff057e24 */ /* 0x000fe2000f8e00ff */
[----:B--2---:R1:W-:Y:S01]  /*1a70*/  STL [R1+0x8], R0 ;  /* 0x0000080001007387 */ /* 0x0043e20000100800 */
[----:B---3--:R-:W-:-:S05]  /*1a80*/  IMAD R8, R9, R0, RZ ;  /* 0x0000000009087224 */ /* 0x008fca00078e02ff */
[----:B0-----:R1:W-:Y:S02]  /*1a90*/  STL.64 [R1], R8 ;  /* 0x0000000801007387 */ /* 0x0013e40000100a00 */
[----:B------:R-:W-:-:S07]  /*1aa0*/  LEPC R20, `(.L_x_18) ;  /* 0x000000001014794e */ /* 0x000fce0000000000 */
[----:B-1----:R-:W-:Y:S05]  /*1ab0*/  CALL.ABS.NOINC R2 ;  /* 0x0000000002007343 */ /* 0x002fea0003c00000 */
.L_x_18:
[C---:B------:R-:W-:Y:S01]  /*1ac0*/  R2UR UR4, R16.reuse ;  /* 0x00000000100472ca */ /* 0x040fe200000e0000 */
[----:B------:R-:W0:Y:S01]  /*1ad0*/  LDC R2, c[0x0][0x3a0] ;  /* 0x0000e800ff027b82 */ /* 0x000e220000000800 */
[C---:B------:R-:W-:Y:S02]  /*1ae0*/  R2UR UR5, R17.reuse ;  /* 0x00000000110572ca */ /* 0x040fe400000e0000 */
[C---:B------:R-:W-:Y:S02]  /*1af0*/  R2UR UR6, R16.reuse ;  /* 0x00000000100672ca */ /* 0x040fe400000e0000 */
[C---:B------:R-:W-:Y:S02]  /*1b00*/  R2UR UR7, R17.reuse ;  /* 0x00000000110772ca */ /* 0x040fe400000e0000 */
[----:B------:R-:W-:Y:S02]  /*1b10*/  R2UR UR8, R16 ;  /* 0x00000000100872ca */ /* 0x000fe400000e0000 */
[----:B------:R-:W-:-:S05]  /*1b20*/  R2UR UR9, R17 ;  /* 0x00000000110972ca */ /* 0x000fca00000e0000 */
[----:B------:R-:W2:Y:S04]  /*1b30*/  LDG.E R38, desc[UR4][R38.64] ;  /* 0x0000000426267981 */ /* 0x000ea8000c1e1900 */
[----:B------:R-:W2:Y:S04]  /*1b40*/  LDG.E R37, desc[UR6][R36.64] ;  /* 0x0000000624257981 */ /* 0x000ea8000c1e1900 */
[----:B------:R-:W2:Y:S01]  /*1b50*/  LDG.E R0, desc[UR8][R40.64] ;  /* 0x0000000828007981 */ /* 0x000ea2000c1e1900 */
[----:B------:R-:W-:Y:S01]  /*1b60*/  IMAD.U32 R7, RZ, RZ, UR37 ;  /* 0x00000025ff077e24 */ /* 0x000fe2000f8e00ff */
[C---:B0-----:R-:W-:Y:S01]  /*1b70*/  LEA R32, R2.reuse, R32, 0x3 ;  /* 0x0000002002207211 */ /* 0x041fe200078e18ff */
[C---:B------:R-:W-:Y:S01]  /*1b80*/  IMAD R33, R2.reuse, 0x8, R33 ;  /* 0x0000000802217824 */ /* 0x040fe200078e0221 */
[C---:B------:R-:W-:Y:S01]  /*1b90*/  LEA R27, R2.reuse, R27, 0x3 ;  /* 0x0000001b021b7211 */ /* 0x040fe200078e18ff */
[C---:B------:R-:W-:Y:S01]  /*1ba0*/  IMAD R31, R2.reuse, 0x8, R31 ;  /* 0x00000008021f7824 */ /* 0x040fe200078e021f */
[----:B------:R-:W-:Y:S01]  /*1bb0*/  LOP3.LUT R5, R7, 0x7ffffff8, RZ, 0xc0, !PT ;  /* 0x7ffffff807057812 */ /* 0x000fe200078ec0ff */
[----:B------:R-:W-:-:S02]  /*1bc0*/  IMAD R30, R2, 0x8, R30 ;  /* 0x00000008021e7824 */ /* 0x000fc400078e021e */
[C---:B------:R-:W-:Y:S02]  /*1bd0*/  IMAD R29, R2.reuse, 0x8, R29 ;  /* 0x00000008021d7824 */ /* 0x040fe400078e021d */
[C---:B------:R-:W-:Y:S02]  /*1be0*/  IMAD R28, R2.reuse, 0x8, R28 ;  /* 0x00000008021c7824 */ /* 0x040fe400078e021c */
[----:B------:R-:W-:Y:S02]  /*1bf0*/  IMAD R26, R2, 0x8, R26 ;  /* 0x00000008021a7824 */ /* 0x000fe400078e021a */
[----:B------:R-:W-:Y:S02]  /*1c00*/  VIADD R34, R34, 0x8 ;  /* 0x0000000822227836 */ /* 0x000fe40000000000 */
[----:B--2---:R-:W-:Y:S02]  /*1c10*/  IMAD R3, R38, R37, R0 ;  /* 0x0000002526037224 */ /* 0x004fe400078e0200 */
[----:B------:R-:W-:-:S02]  /*1c20*/  VIADD R0, R23, 0x5 ;  /* 0x0000000517007836 */ /* 0x000fc40000000000 */
[----:B------:R-:W-:Y:S01]  /*1c30*/  VIADD R23, R23, 0x8 ;  /* 0x0000000817177836 */ /* 0x000fe20000000000 */
[----:B------:R1:W-:Y:S02]  /*1c40*/  STG.E desc[UR4][R40.64], R3 ;  /* 0x0000000328007986 */ /* 0x0003e4000c101904 */
[----:B------:R-:W-:-:S13]  /*1c50*/  ISETP.NE.AND P0, PT, R0, R5, PT ;  /* 0x000000050000720c */ /* 0x000fda0003f05270 */
[----:B-1----:R-:W-:Y:S05]  /*1c60*/  @P0 BRA `(.L_x_19) ;  /* 0xffffffe400bc0947 */ /* 0x002fea000383ffff */
[----:B------:R-:W-:Y:S05]  /*1c70*/  BSYNC.RECONVERGENT B6 ;  /* 0x0000000000067941 */ /* 0x000fea0003800200 */
.L_x_2:
[----:B------:R-:W-:-:S07]  /*1c80*/  IMAD.MOV.U32 R29, RZ, RZ, R5 ;  /* 0x000000ffff1d7224 */ /* 0x000fce00078e0005 */
.L_x_1:
[----:B------:R-:W-:-:S13]  /*1c90*/  LOP3.LUT P0, R0, R7, 0x7, RZ, 0xc0, !PT ;  /* 0x0000000707007812 */ /* 0x000fda000780c0ff */
[----:B------:R-:W-:Y:S05]  /*1ca0*/  @!P0 EXIT ;  /* 0x000000000000894d */ /* 0x000fea0003800000 */
[----:B------:R-:W-:Y:S01]  /*1cb0*/  ISETP.GE.U32.AND P0, PT, R0, 0x4, PT ;  /* 0x000000040000780c */ /* 0x000fe20003f06070 */
[----:B------:R-:W-:Y:S01]  /*1cc0*/  BSSY.RECONVERGENT B6, `(.L_x_20) ;  /* 0x00000ce000067945 */ /* 0x000fe20003800200 */
[----:B------:R-:W-:-:S11]  /*1cd0*/  LOP3.LUT R30, R7, 0x3, RZ, 0xc0, !PT ;  /* 0x00000003071e7812 */ /* 0x000fd600078ec0ff */
[----:B------:R-:W-:Y:S05]  /*1ce0*/  @!P0 BRA `(.L_x_21) ;  /* 0x0000000c002c8947 */ /* 0x000fea0003800000 */
[----:B------:R-:W-:Y:S01]  /*1cf0*/  IMAD.MOV.U32 R10, RZ, RZ, R29 ;  /* 0x000000ffff0a7224 */ /* 0x000fe200078e001d */
[----:B------:R-:W-:Y:S01]  /*1d00*/  MOV R11, R19 ;  /* 0x00000013000b7202 */ /* 0x000fe20000000f00 */
[----:B------:R-:W-:Y:S01]  /*1d10*/  IMAD.MOV.U32 R28, RZ, RZ, R18 ;  /* 0x000000ffff1c7224 */ /* 0x000fe200078e0012 */
[----:B------:R-:W-:Y:S01]  /*1d20*/  MOV R2, 0x0 ;  /* 0x0000000000027802 */ /* 0x000fe20000000f00 */
[----:B------:R1:W-:Y:S01]  /*1d30*/  STL.64 [R1], R18 ;  /* 0x0000001201007387 */ /* 0x0003e20000100a00 */
[----:B------:R-:W2:Y:S01]  /*1d40*/  LDCU.64 UR4, c[0x4][0x10] ;  /* 0x01000200ff0477ac */ /* 0x000ea20008000a00 */
[----:B------:R-:W-:Y:S01]  /*1d50*/  IMAD.MOV.U32 R6, RZ, RZ, R25 ;  /* 0x000000ffff067224 */ /* 0x000fe200078e0019 */
[----:B------:R1:W3:Y:S01]  /*1d60*/  LDC.64 R8, c[0x4][R2] ;  /* 0x0100000002087b82 */ /* 0x0002e20000000a00 */
[----:B------:R1:W-:Y:S01]  /*1d70*/  STL.64 [R1+0x10], R10 ;  /* 0x0000100a01007387 */ /* 0x0003e20000100a00 */
[----:B------:R-:W-:-:S03]  /*1d80*/  MOV R7, R24 ;  /* 0x0000001800077202 */ /* 0x000fc60000000f00 */
[----:B------:R1:W-:Y:S01]  /*1d90*/  STL.64 [R1+0x8], R28 ;  /* 0x0000081c01007387 */ /* 0x0003e20000100a00 */
[----:B--2---:R-:W-:Y:S02]  /*1da0*/  IMAD.U32 R4, RZ, RZ, UR4 ;  /* 0x00000004ff047e24 */ /* 0x004fe4000f8e00ff */
[----:B-1----:R-:W-:-:S07]  /*1db0*/  IMAD.U32 R5, RZ, RZ, UR5 ;  /* 0x00000005ff057e24 */ /* 0x002fce000f8e00ff */
[----:B------:R-:W-:-:S07]  /*1dc0*/  LEPC R20, `(.L_x_22) ;  /* 0x000000001014794e */ /* 0x000fce0000000000 */
[----:B0--3--:R-:W-:Y:S05]  /*1dd0*/  CALL.ABS.NOINC R8 ;  /* 0x0000000008007343 */ /* 0x009fea0003c00000 */
.L_x_22:
[----:B------:R-:W0:Y:S01]  /*1de0*/  LDC.64 R16, c[0x0][0x358] ;  /* 0x0000d600ff107b82 */ /* 0x000e220000000a00 */
[----:B------:R-:W1:Y:S01]  /*1df0*/  LDCU UR5, c[0x0][0x3a0] ;  /* 0x00007400ff0577ac */ /* 0x000e620008000800 */
[----:B------:R-:W2:Y:S06]  /*1e00*/  LDCU UR4, c[0x0][0x39c] ;  /* 0x00007380ff0477ac */ /* 0x000eac0008000800 */
[----:B------:R-:W3:Y:S08]  /*1e10*/  LDC.64 R22, c[0x0][0x388] ;  /* 0x0000e200ff167b82 */ /* 0x000ef00000000a00 */
[----:B------:R-:W4:Y:S01]  /*1e20*/  LDC.64 R26, c[0x0][0x380] ;  /* 0x0000e000ff1a7b82 */ /* 0x000f220000000a00 */
[----:B-1----:R-:W-:-:S02]  /*1e30*/  IMAD R31, R29, UR5, R19 ;  /* 0x000000051d1f7c24 */ /* 0x002fc4000f8e0213 */
[----:B--2---:R-:W-:Y:S01]  /*1e40*/  IMAD R28, R18, UR4, R29 ;  /* 0x00000004121c7c24 */ /* 0x004fe2000f8e021d */
[----:B0-----:R-:W-:-:S04]  /*1e50*/  R2UR UR8, R16 ;  /* 0x00000000100872ca */ /* 0x001fc800000e0000 */
[----:B------:R0:W1:Y:S01]  /*1e60*/  LDC.64 R8, c[0x4][R2] ;  /* 0x0100000002087b82 */ /* 0x0000620000000a00 */
[C---:B------:R-:W-:Y:S01]  /*1e70*/  R2UR UR9, R17.reuse ;  /* 0x00000000110972ca */ /* 0x040fe200000e0000 */
[----:B------:R-:W2:Y:S01]  /*1e80*/  LDCU.64 UR4, c[0x4][0x18] ;  /* 0x01000300ff0477ac */ /* 0x000ea20008000a00 */
[----:B------:R-:W-:Y:S02]  /*1e90*/  R2UR UR6, R16 ;  /* 0x00000000100672ca */ /* 0x000fe400000e0000 */
[----:B------:R-:W-:Y:S01]  /*1ea0*/  R2UR UR7, R17 ;  /* 0x00000000110772ca */ /* 0x000fe200000e0000 */
[----:B---3--:R-:W-:-:S08]  /*1eb0*/  IMAD.WIDE.U32 R22, R31, 0x4, R22 ;  /* 0x000000041f167825 */ /* 0x008fd000078e0016 */
[----:B------:R-:W3:Y:S01]  /*1ec0*/  LDG.E R0, desc[UR8][R22.64] ;  /* 0x0000000816007981 */ /* 0x000ee2000c1e1900 */
[----:B----4-:R-:W-:-:S05]  /*1ed0*/  IMAD.WIDE.U32 R26, R28, 0x4, R26 ;  /* 0x000000041c1a7825 */ /* 0x010fca00078e001a */
[----:B------:R-:W4:Y:S01]  /*1ee0*/  LDG.E R11, desc[UR6][R26.64] ;  /* 0x000000061a0b7981 */ /* 0x000f22000c1e1900 */
[----:B--2---:R-:W-:Y:S02]  /*1ef0*/  IMAD.U32 R4, RZ, RZ, UR4 ;  /* 0x00000004ff047e24 */ /* 0x004fe4000f8e00ff */
[----:B------:R-:W-:Y:S02]  /*1f00*/  IMAD.U32 R5, RZ, RZ, UR5 ;  /* 0x00000005ff057e24 */ /* 0x000fe4000f8e00ff */
[----:B------:R-:W-:Y:S02]  /*1f10*/  IMAD.MOV.U32 R6, RZ, RZ, R25 ;  /* 0x000000ffff067224 */ /* 0x000fe400078e0019 */
[----:B------:R-:W-:Y:S01]  /*1f20*/  IMAD.MOV.U32 R7, RZ, RZ, R24 ;  /* 0x000000ffff077224 */ /* 0x000fe200078e0018 */
[----:B---3--:R0:W-:Y:S01]  /*1f30*/  STL [R1+0x8], R0 ;  /* 0x0000080001007387 */ /* 0x0081e20000100800 */
[----:B----4-:R-:W-:-:S05]  /*1f40*/  IMAD R10, R11, R0, RZ ;  /* 0x000000000b0a7224 */ /* 0x010fca00078e02ff */
[----:B-1----:R0:W-:Y:S02]  /*1f50*/  STL.64 [R1], R10 ;  /* 0x0000000a01007387 */ /* 0x0021e40000100a00 */
[----:B------:R-:W-:-:S07]  /*1f60*/  LEPC R20, `(.L_x_23) ;  /* 0x000000001014794e */ /* 0x000fce0000000000 */
[----:B0-----:R-:W-:Y:S05]  /*1f70*/  CALL.ABS.NOINC R8 ;  /* 0x0000000008007343 */ /* 0x001fea0003c00000 */
.L_x_23:
        /* <DEDUP_REMOVED lines=26> */
.L_x_24:
[----:B------:R-:W0:Y:S01]  /*2120*/  LDC.64 R26, c[0x0][0x380] ;  /* 0x0000e000ff1a7b82 */ /* 0x000e220000000a00 */
[----:B------:R-:W1:Y:S01]  /*2130*/  LDCU UR4, c[0x0][0x3a0] ;  /* 0x00007400ff0477ac */ /* 0x000e620008000800 */
[----:B------:R-:W-:Y:S01]  /*2140*/  R2UR UR6, R16 ;  /* 0x00000000100672ca */ /* 0x000fe200000e0000 */
[----:B------:R-:W-:Y:S01]  /*2150*/  VIADD R3, R28, 0x1 ;  /* 0x000000011c037836 */ /* 0x000fe20000000000 */
[C---:B------:R-:W-:Y:S02]  /*2160*/  R2UR UR7, R17.reuse ;  /* 0x00000000110772ca */ /* 0x040fe400000e0000 */
[----:B------:R-:W-:Y:S02]  /*2170*/  R2UR UR8, R16 ;  /* 0x00000000100872ca */ /* 0x000fe400000e0000 */
[----:B------:R-:W2:Y:S01]  /*2180*/  LDC.64 R22, c[0x0][0x388] ;  /* 0x0000e200ff167b82 */ /* 0x000ea20000000a00 */
[----:B------:R-:W-:Y:S02]  /*2190*/  R2UR UR9, R17 ;  /* 0x00000000110972ca */ /* 0x000fe400000e0000 */
[----:B-1----:R-:W-:-:S05]  /*21a0*/  IADD3 R31, PT, PT, R31, UR4, RZ ;  /* 0x000000041f1f7c10 */ /* 0x002fca000fffe0ff */
[----:B------:R1:W3:Y:S01]  /*21b0*/  LDC.64 R8, c[0x4][R2] ;  /* 0x0100000002087b82 */ /* 0x0002e20000000a00 */
[----:B------:R-:W4:Y:S01]  /*21c0*/  LDCU.64 UR4, c[0x4][0x18] ;  /* 0x01000300ff0477ac */ /* 0x000f220008000a00 */
[----:B0-----:R-:W-:-:S05]  /*21d0*/  IMAD.WIDE.U32 R26, R3, 0x4, R26 ;  /* 0x00000004031a7825 */ /* 0x001fca00078e001a */
[----:B------:R-:W5:Y:S01]  /*21e0*/  LDG.E R11, desc[UR6][R26.64] ;  /* 0x000000061a0b7981 */ /* 0x000f62000c1e1900 */
[----:B--2---:R-:W-:-:S05]  /*21f0*/  IMAD.WIDE.U32 R22, R31, 0x4, R22 ;  /* 0x000000041f167825 */ /* 0x004fca00078e0016 */
[----:B------:R-:W5:Y:S01]  /*2200*/  LDG.E R0, desc[UR8][R22.64] ;  /* 0x0000000816007981 */ /* 0x000f62000c1e1900 */
[----:B------:R-:W-:Y:S01]  /*2210*/  IMAD.MOV.U32 R6, RZ, RZ, R25 ;  /* 0x000000ffff067224 */ /* 0x000fe200078e0019 */
[----:B------:R-:W-:Y:S01]  /*2220*/  MOV R7, R24 ;  /* 0x0000001800077202 */ /* 0x000fe20000000f00 */
[----:B----4-:R-:W-:Y:S02]  /*2230*/  IMAD.U32 R4, RZ, RZ, UR4 ;  /* 0x00000004ff047e24 */ /* 0x010fe4000f8e00ff */
[----:B------:R-:W-:Y:S02]  /*2240*/  IMAD.U32 R5, RZ, RZ, UR5 ;  /* 0x00000005ff057e24 */ /* 0x000fe4000f8e00ff */
[----:B-----5:R-:W-:Y:S01]  /*2250*/  IMAD R10, R11, R0, RZ ;  /* 0x000000000b0a7224 */ /* 0x020fe200078e02ff */
[----:B------:R1:W-:Y:S04]  /*2260*/  STL [R1+0x8], R0 ;  /* 0x0000080001007387 */ /* 0x0003e80000100800 */
[----:B---3--:R1:W-:Y:S02]  /*2270*/  STL.64 [R1], R10 ;  /* 0x0000000a01007387 */ /* 0x0083e40000100a00 */
[----:B------:R-:W-:-:S07]  /*2280*/  LEPC R20, `(.L_x_25) ;  /* 0x000000001014794e */ /* 0x000fce0000000000 */
[----:B-1----:R-:W-:Y:S05]  /*2290*/  CALL.ABS.NOINC R8 ;  /* 0x0000000008007343 */ /* 0x002fea0003c00000 */
.L_x_25:
        /* <DEDUP_REMOVED lines=16> */
[----:B------:R-:W-:Y:S01]  /*23a0*/  IMAD.MOV.U32 R6, RZ, RZ, R25 ;  /* 0x000000ffff067224 */ /* 0x000fe200078e0019 */
[----:B------:R-:W-:Y:S02]  /*23b0*/  MOV R7, R24 ;  /* 0x0000001800077202 */ /* 0x000fe40000000f00 */
        /* <DEDUP_REMOVED lines=8> */
.L_x_26:
[----:B------:R-:W0:Y:S01]  /*2440*/  LDC.64 R26, c[0x0][0x380] ;  /* 0x0000e000ff1a7b82 */ /* 0x000e220000000a00 */
[----:B------:R-:W1:Y:S01]  /*2450*/  LDCU UR4, c[0x0][0x3a0] ;  /* 0x00007400ff0477ac */ /* 0x000e620008000800 */
[----:B------:R-:W-:Y:S01]  /*2460*/  R2UR UR6, R16 ;  /* 0x00000000100672ca */ /* 0x000fe200000e0000 */
[----:B------:R-:W-:Y:S01]  /*2470*/  VIADD R3, R28, 0x2 ;  /* 0x000000021c037836 */ /* 0x000fe20000000000 */
[C---:B------:R-:W-:Y:S02]  /*2480*/  R2UR UR7, R17.reuse ;  /* 0x00000000110772ca */ /* 0x040fe400000e0000 */
[----:B------:R-:W-:Y:S02]  /*2490*/  R2UR UR8, R16 ;  /* 0x00000000100872ca */ /* 0x000fe400000e0000 */
[----:B------:R-:W2:Y:S01]  /*24a0*/  LDC.64 R22, c[0x0][0x388] ;  /* 0x0000e200ff167b82 */ /* 0x000ea20000000a00 */
[----:B------:R-:W-:Y:S01]  /*24b0*/  R2UR UR9, R17 ;  /* 0x00000000110972ca */ /* 0x000fe200000e0000 */
[----:B-1----:R-:W-:-:S06]  /*24c0*/  VIADD R31, R31, UR4 ;  /* 0x000000041f1f7c36 */ /* 0x002fcc0008000000 */
[----:B------:R1:W3:Y:S01]  /*24d0*/  LDC.64 R8, c[0x4][R2] ;  /* 0x0100000002087b82 */ /* 0x0002e20000000a00 */
[----:B------:R-:W4:Y:S01]  /*24e0*/  LDCU.64 UR4, c[0x4][0x18] ;  /* 0x01000300ff0477ac */ /* 0x000f220008000a00 */
[----:B0-----:R-:W-:-:S05]  /*24f0*/  IMAD.WIDE.U32 R26, R3, 0x4, R26 ;  /* 0x00000004031a7825 */ /* 0x001fca00078e001a */
[----:B------:R-:W5:Y:S01]  /*2500*/  LDG.E R11, desc[UR6][R26.64] ;  /* 0x000000061a0b7981 */ /* 0x000f62000c1e1900 */
[----:B--2---:R-:W-:-:S05]  /*2510*/  IMAD.WIDE.U32 R22, R31, 0x4, R22 ;  /* 0x000000041f167825 */ /* 0x004fca00078e0016 */
[----:B------:R-:W5:Y:S01]  /*2520*/  LDG.E R0, desc[UR8][R22.64] ;  /* 0x0000000816007981 */ /* 0x000f62000c1e1900 */
[----:B------:R-:W-:Y:S01]  /*2530*/  IMAD.MOV.U32 R6, RZ, RZ, R25 ;  /* 0x000000ffff067224 */ /* 0x000fe200078e0019 */
[----:B----4-:R-:W-:Y:S01]  /*2540*/  MOV R5, UR5 ;  /* 0x0000000500057c02 */ /* 0x010fe20008000f00 */
[----:B------:R-:W-:Y:S02]  /*2550*/  IMAD.U32 R4, RZ, RZ, UR4 ;  /* 0x00000004ff047e24 */ /* 0x000fe4000f8e00ff */
[----:B------:R-:W-:Y:S02]  /*2560*/  IMAD.MOV.U32 R7, RZ, RZ, R24 ;  /* 0x000000ffff077224 */ /* 0x000fe400078e0018 */
[----:B-----5:R-:W-:Y:S01]  /*2570*/  IMAD R10, R11, R0, RZ ;  /* 0x000000000b0a7224 */ /* 0x020fe200078e02ff */
[----:B------:R1:W-:Y:S04]  /*2580*/  STL [R1+0x8], R0 ;  /* 0x0000080001007387 */ /* 0x0003e80000100800 */
[----:B---3--:R1:W-:Y:S02]  /*2590*/  STL.64 [R1], R10 ;  /* 0x0000000a01007387 */ /* 0x0083e40000100a00 */
[----:B------:R-:W-:-:S07]  /*25a0*/  LEPC R20, `(.L_x_27) ;  /* 0x000000001014794e */ /* 0x000fce0000000000 */
[----:B-1----:R-:W-:Y:S05]  /*25b0*/  CALL.ABS.NOINC R8 ;  /* 0x0000000008007343 */ /* 0x002fea0003c00000 */
.L_x_27:
        /* <DEDUP_REMOVED lines=26> */
.L_x_28:
        /* <DEDUP_REMOVED lines=8> */
[----:B-1----:R-:W-:Y:S01]  /*27e0*/  IADD3 R31, PT, PT, R31, UR4, RZ ;  /* 0x000000041f1f7c10 */ /* 0x002fe2000fffe0ff */
[----:B------:R-:W1:Y:S01]  /*27f0*/  LDCU.64 UR4, c[0x4][0x18] ;  /* 0x01000300ff0477ac */ /* 0x000e620008000a00 */
[----:B0-----:R-:W-:-:S05]  /*2800*/  IMAD.WIDE.U32 R26, R3, 0x4, R26 ;  /* 0x00000004031a7825 */ /* 0x001fca00078e001a */
[----:B------:R-:W3:Y:S01]  /*2810*/  LDG.E R9, desc[UR6][R26.64] ;  /* 0x000000061a097981 */ /* 0x000ee2000c1e1900 */
[----:B--2---:R-:W-:-:S05]  /*2820*/  IMAD.WIDE.U32 R22, R31, 0x4, R22 ;  /* 0x000000041f167825 */ /* 0x004fca00078e0016 */
[----:B------:R-:W3:Y:S01]  /*2830*/  LDG.E R0, desc[UR8][R22.64] ;  /* 0x0000000816007981 */ /* 0x000ee2000c1e1900 */
[----:B------:R-:W0:Y:S01]  /*2840*/  LDC.64 R2, c[0x4][R2] ;  /* 0x0100000002027b82 */ /* 0x000e220000000a00 */
[----:B-1----:R-:W-:Y:S01]  /*2850*/  IMAD.U32 R4, RZ, RZ, UR4 ;  /* 0x00000004ff047e24 */ /* 0x002fe2000f8e00ff */
[----:B------:R-:W-:Y:S01]  /*2860*/  MOV R7, R24 ;  /* 0x0000001800077202 */ /* 0x000fe20000000f00 */
[----:B------:R-:W-:Y:S02]  /*2870*/  IMAD.U32 R5, RZ, RZ, UR5 ;  /* 0x00000005ff057e24 */ /* 0x000fe4000f8e00ff */
[----:B------:R-:W-:Y:S02]  /*2880*/  IMAD.MOV.U32 R6, RZ, RZ, R25 ;  /* 0x000000ffff067224 */ /* 0x000fe400078e0019 */
[----:B---3--:R-:W-:Y:S01]  /*2890*/  IMAD R8, R9, R0, RZ ;  /* 0x0000000009087224 */ /* 0x008fe200078e02ff */
[----:B------:R1:W-:Y:S04]  /*28a0*/  STL [R1+0x8], R0 ;  /* 0x0000080001007387 */ /* 0x0003e80000100800 */
[----:B0-----:R1:W-:Y:S02]  /*28b0*/  STL.64 [R1], R8 ;  /* 0x0000000801007387 */ /* 0x0013e40000100a00 */
[----:B------:R-:W-:-:S07]  /*28c0*/  LEPC R20, `(.L_x_29) ;  /* 0x000000001014794e */ /* 0x000fce0000000000 */
[----:B-1----:R-:W-:Y:S05]  /*28d0*/  CALL.ABS.NOINC R2 ;  /* 0x0000000002007343 */ /* 0x002fea0003c00000 */
.L_x_29:
[C---:B------:R-:W-:Y:S02]  /*28e0*/  R2UR UR4, R16.reuse ;  /* 0x00000000100472ca */ /* 0x040fe400000e0000 */
        /* <DEDUP_REMOVED lines=8> */
[----:B------:R-:W-:Y:S02]  /*2970*/  VIADD R29, R29, 0x4 ;  /* 0x000000041d1d7836 */ /* 0x000fe40000000000 */
[----:B--2---:R-:W-:-:S05]  /*2980*/  IMAD R3, R26, R23, R0 ;  /* 0x000000171a037224 */ /* 0x004fca00078e0200 */
[----:B------:R1:W-:Y:S02]  /*2990*/  STG.E desc[UR4][R40.64], R3 ;  /* 0x0000000328007986 */ /* 0x0003e4000c101904 */
.L_x_21:
[----:B------:R-:W-:Y:S05]  /*29a0*/  BSYNC.RECONVERGENT B6 ;  /* 0x0000000000067941 */ /* 0x000fea0003800200 */
.L_x_20:
[----:B------:R-:W-:-:S13]  /*29b0*/  ISETP.NE.AND P0, PT, R30, RZ, PT ;  /* 0x000000ff1e00720c */ /* 0x000fda0003f05270 */
[----:B------:R-:W-:Y:S05]  /*29c0*/  @!P0 EXIT ;  /* 0x000000000000894d */ /* 0x000fea0003800000 */
[----:B------:R-:W-:Y:S01]  /*29d0*/  ISETP.NE.AND P0, PT, R30, 0x1, PT ;  /* 0x000000011e00780c */ /* 0x000fe20003f05270 */
[----:B------:R-:W-:-:S12]  /*29e0*/  BSSY.RECONVERGENT B6, `(.L_x_30) ;  /* 0x0000069000067945 */ /* 0x000fd80003800200 */
[----:B------:R-:W-:Y:S05]  /*29f0*/  @!P0 BRA `(.L_x_31) ;  /* 0x00000004009c8947 */ /* 0x000fea0003800000 */
[----:B------:R-:W-:Y:S01]  /*2a00*/  IMAD.MOV.U32 R28, RZ, RZ, R18 ;  /* 0x000000ffff1c7224 */ /* 0x000fe200078e0012 */
[----:B------:R-:W-:Y:S01]  /*2a10*/  MOV R11, R19 ;  /* 0x00000013000b7202 */ /* 0x000fe20000000f00 */
[----:B------:R-:W-:Y:S01]  /*2a20*/  IMAD.MOV.U32 R10, RZ, RZ, R29 ;  /* 0x000000ffff0a7224 */ /* 0x000fe200078e001d */
[----:B------:R-:W-:Y:S01]  /*2a30*/  MOV R2, 0x0 ;  /* 0x0000000000027802 */ /* 0x000fe20000000f00 */
[----:B------:R2:W-:Y:S01]  /*2a40*/  STL.64 [R1], R18 ;  /* 0x0000001201007387 */ /* 0x0005e20000100a00 */
[----:B------:R-:W3:Y:S01]  /*2a50*/  LDCU.64 UR4, c[0x4][0x10] ;  /* 0x01000200ff0477ac */ /* 0x000ee20008000a00 */
[----:B------:R-:W-:Y:S01]  /*2a60*/  IMAD.MOV.U32 R6, RZ, RZ, R25 ;  /* 0x000000ffff067224 */ /* 0x000fe200078e0019 */
[----:B------:R2:W4:Y:S01]  /*2a70*/  LDC.64 R8, c[0x4][R2] ;  /* 0x0100000002087b82 */ /* 0x0005220000000a00 */
[----:B------:R2:W-:Y:S01]  /*2a80*/  STL.64 [R1+0x8], R28 ;  /* 0x0000081c01007387 */ /* 0x0005e20000100a00 */
[----:B------:R-:W-:-:S03]  /*2a90*/  MOV R7, R24 ;  /* 0x0000001800077202 */ /* 0x000fc60000000f00 */
[----:B------:R2:W-:Y:S01]  /*2aa0*/  STL.64 [R1+0x10], R10 ;  /* 0x0000100a01007387 */ /* 0x0005e20000100a00 */
[----:B---3--:R-:W-:Y:S02]  /*2ab0*/  IMAD.U32 R4, RZ, RZ, UR4 ;  /* 0x00000004ff047e24 */ /* 0x008fe4000f8e00ff */
[----:B--2---:R-:W-:-:S07]  /*2ac0*/  IMAD.U32 R5, RZ, RZ, UR5 ;  /* 0x00000005ff057e24 */ /* 0x004fce000f8e00ff */
[----:B------:R-:W-:-:S07]  /*2ad0*/  LEPC R20, `(.L_x_32) ;  /* 0x000000001014794e */ /* 0x000fce0000000000 */
[----:B01--4-:R-:W-:Y:S05]  /*2ae0*/  CALL.ABS.NOINC R8 ;  /* 0x0000000008007343 */ /* 0x013fea0003c00000 */
.L_x_32:
        /* <DEDUP_REMOVED lines=17> */
[----:B--2---:R-:W-:Y:S01]  /*2c00*/  IMAD.U32 R4, RZ, RZ, UR4 ;  /* 0x00000004ff047e24 */ /* 0x004fe2000f8e00ff */
[----:B------:R-:W-:Y:S01]  /*2c10*/  MOV R7, R24 ;  /* 0x0000001800077202 */ /* 0x000fe20000000f00 */
[----:B------:R-:W-:Y:S02]  /*2c20*/  IMAD.U32 R5, RZ, RZ, UR5 ;  /* 0x00000005ff057e24 */ /* 0x000fe4000f8e00ff */
[----:B------:R-:W-:Y:S01]  /*2c30*/  IMAD.MOV.U32 R6, RZ, RZ, R25 ;  /* 0x000000ffff067224 */ /* 0x000fe200078e0019 */
[----:B---3--:R0:W-:Y:S01]  /*2c40*/  STL [R1+0x8], R0 ;  /* 0x0000080001007387 */ /* 0x0081e20000100800 */
[----:B----4-:R-:W-:-:S05]  /*2c50*/  IMAD R10, R11, R0, RZ ;  /* 0x000000000b0a7224 */ /* 0x010fca00078e02ff */
[----:B-1----:R0:W-:Y:S02]  /*2c60*/  STL.64 [R1], R10 ;  /* 0x0000000a01007387 */ /* 0x0021e40000100a00 */
[----:B------:R-:W-:-:S07]  /*2c70*/  LEPC R20, `(.L_x_33) ;  /* 0x000000001014794e */ /* 0x000fce0000000000 */
[----:B0-----:R-:W-:Y:S05]  /*2c80*/  CALL.ABS.NOINC R8 ;  /* 0x0000000008007343 */ /* 0x001fea0003c00000 */
.L_x_33:
        /* <DEDUP_REMOVED lines=26> */
.L_x_34:
        /* <DEDUP_REMOVED lines=8> */
[----:B-1----:R-:W-:Y:S01]  /*2eb0*/  VIADD R5, R30, UR4 ;  /* 0x000000041e057c36 */ /* 0x002fe20008000000 */
[----:B------:R-:W1:Y:S01]  /*2ec0*/  LDCU.64 UR4, c[0x4][0x18] ;  /* 0x01000300ff0477ac */ /* 0x000e620008000a00 */
[----:B0-----:R-:W-:-:S05]  /*2ed0*/  IMAD.WIDE.U32 R26, R3, 0x4, R26 ;  /* 0x00000004031a7825 */ /* 0x001fca00078e001a */
[----:B------:R-:W3:Y:S01]  /*2ee0*/  LDG.E R9, desc[UR6][R26.64] ;  /* 0x000000061a097981 */ /* 0x000ee2000c1e1900 */
[----:B--2---:R-:W-:-:S05]  /*2ef0*/  IMAD.WIDE.U32 R22, R5, 0x4, R22 ;  /* 0x0000000405167825 */ /* 0x004fca00078e0016 */
[----:B------:R-:W3:Y:S01]  /*2f00*/  LDG.E R0, desc[UR8][R22.64] ;  /* 0x0000000816007981 */ /* 0x000ee2000c1e1900 */
[----:B------:R-:W0:Y:S01]  /*2f10*/  LDC.64 R2, c[0x4][R2] ;  /* 0x0100000002027b82 */ /* 0x000e220000000a00 */
[----:B-1----:R-:W-:Y:S01]  /*2f20*/  IMAD.U32 R4, RZ, RZ, UR4 ;  /* 0x00000004ff047e24 */ /* 0x002fe2000f8e00ff */
[----:B------:R-:W-:Y:S01]  /*2f30*/  MOV R5, UR5 ;  /* 0x0000000500057c02 */ /* 0x000fe20008000f00 */
[----:B------:R-:W-:Y:S02]  /*2f40*/  IMAD.MOV.U32 R6, RZ, RZ, R25 ;  /* 0x000000ffff067224 */ /* 0x000fe400078e0019 */
[----:B------:R-:W-:Y:S02]  /*2f50*/  IMAD.MOV.U32 R7, RZ, RZ, R24 ;  /* 0x000000ffff077224 */ /* 0x000fe400078e0018 */
[----:B---3--:R-:W-:Y:S01]  /*2f60*/  IMAD R8, R9, R0, RZ ;  /* 0x0000000009087224 */ /* 0x008fe200078e02ff */
[----:B------:R1:W-:Y:S04]  /*2f70*/  STL [R1+0x8], R0 ;  /* 0x0000080001007387 */ /* 0x0003e80000100800 */
[----:B0-----:R1:W-:Y:S02]  /*2f80*/  STL.64 [R1], R8 ;  /* 0x0000000801007387 */ /* 0x0013e40000100a00 */
[----:B------:R-:W-:-:S07]  /*2f90*/  LEPC R20, `(.L_x_35) ;  /* 0x000000001014794e */ /* 0x000fce0000000000 */
[----:B-1----:R-:W-:Y:S05]  /*2fa0*/  CALL.ABS.NOINC R2 ;  /* 0x0000000002007343 */ /* 0x002fea0003c00000 */
.L_x_35:
        /* <DEDUP_REMOVED lines=12> */
.L_x_31:
[----:B------:R-:W-:Y:S05]  /*3070*/  BSYNC.RECONVERGENT B6 ;  /* 0x0000000000067941 */ /* 0x000fea0003800200 */
.L_x_30:
[----:B------:R-:W3:Y:S02]  /*3080*/  LDC R0, c[0x0][0x39c] ;  /* 0x0000e700ff007b82 */ /* 0x000ee40000000800 */
[----:B---3--:R-:W-:-:S04]  /*3090*/  LOP3.LUT R0, R0, 0x1, RZ, 0xc0, !PT ;  /* 0x0000000100007812 */ /* 0x008fc800078ec0ff */
[----:B------:R-:W-:-:S13]  /*30a0*/  ISETP.NE.U32.AND P0, PT, R0, 0x1, PT ;  /* 0x000000010000780c */ /* 0x000fda0003f05070 */
[----:B------:R-:W-:Y:S05]  /*30b0*/  @P0 EXIT ;  /* 0x000000000000094d */ /* 0x000fea0003800000 */
[----:B------:R-:W-:Y:S01]  /*30c0*/  MOV R28, R18 ;  /* 0x00000012001c7202 */ /* 0x000fe20000000f00 */
[----:B------:R-:W-:Y:S01]  /*30d0*/  IMAD.MOV.U32 R10, RZ, RZ, R29 ;  /* 0x000000ffff0a7224 */ /* 0x000fe200078e001d */
[----:B------:R-:W-:Y:S01]  /*30e0*/  MOV R2, 0x0 ;  /* 0x0000000000027802 */ /* 0x000fe20000000f00 */
[----:B------:R-:W-:Y:S01]  /*30f0*/  IMAD.MOV.U32 R11, RZ, RZ, R19 ;  /* 0x000000ffff0b7224 */ /* 0x000fe200078e0013 */
[----:B------:R3:W-:Y:S01]  /*3100*/  STL.64 [R1], R18 ;  /* 0x0000001201007387 */ /* 0x0007e20000100a00 */
[----:B------:R-:W4:Y:S01]  /*3110*/  LDCU.64 UR4, c[0x4][0x10] ;  /* 0x01000200ff0477ac */ /* 0x000f220008000a00 */
[----:B------:R3:W0:Y:S01]  /*3120*/  LDC.64 R8, c[0x4][R2] ;  /* 0x0100000002087b82 */ /* 0x0006220000000a00 */
[----:B------:R-:W-:Y:S01]  /*3130*/  IMAD.MOV.U32 R6, RZ, RZ, R25 ;  /* 0x000000ffff067224 */ /* 0x000fe200078e0019 */
[----:B------:R3:W-:Y:S01]  /*3140*/  STL.64 [R1+0x8], R28 ;  /* 0x0000081c01007387 */ /* 0x0007e20000100a00 */
[----:B------:R-:W-:-:S03]  /*3150*/  IMAD.MOV.U32 R7, RZ, RZ, R24 ;  /* 0x000000ffff077224 */ /* 0x000fc600078e0018 */
[----:B------:R3:W-:Y:S01]  /*3160*/  STL.64 [R1+0x10], R10 ;  /* 0x0000100a01007387 */ /* 0x0007e20000100a00 */
[----:B----4-:R-:W-:Y:S01]  /*3170*/  IMAD.U32 R4, RZ, RZ, UR4 ;  /* 0x00000004ff047e24 */ /* 0x010fe2000f8e00ff */
[----:B---3--:R-:W-:-:S07]  /*3180*/  MOV R5, UR5 ;  /* 0x0000000500057c02 */ /* 0x008fce0008000f00 */
[----:B------:R-:W-:-:S07]  /*3190*/  LEPC R20, `(.L_x_36) ;  /* 0x000000001014794e */ /* 0x000fce0000000000 */
[----:B012---:R-:W-:Y:S05]  /*31a0*/  CALL.ABS.NOINC R8 ;  /* 0x0000000008007343 */ /* 0x007fea0003c00000 */
.L_x_36:
        /* <DEDUP_REMOVED lines=8> */
[----:B------:R-:W0:Y:S01]  /*3230*/  LDC.64 R2, c[0x4][R2] ;  /* 0x0100000002027b82 */ /* 0x000e220000000a00 */
[C---:B------:R-:W-:Y:S01]  /*3240*/  R2UR UR9, R17.reuse ;  /* 0x00000000110972ca */ /* 0x040fe200000e0000 */
[----:B------:R-:W1:Y:S01]  /*3250*/  LDCU.64 UR4, c[0x4][0x18] ;  /* 0x01000300ff0477ac */ /* 0x000e620008000a00 */
[----:B------:R-:W-:Y:S02]  /*3260*/  R2UR UR6, R16 ;  /* 0x00000000100672ca */ /* 0x000fe400000e0000 */
[----:B------:R-:W-:Y:S01]  /*3270*/  R2UR UR7, R17 ;  /* 0x00000000110772ca */ /* 0x000fe200000e0000 */
[----:B---3--:R-:W-:-:S08]  /*3280*/  IMAD.WIDE.U32 R18, R19, 0x4, R4 ;  /* 0x0000000413127825 */ /* 0x008fd000078e0004 */
[----:B------:R-:W2:Y:S01]  /*3290*/  LDG.E R0, desc[UR8][R18.64] ;  /* 0x0000000812007981 */ /* 0x000ea2000c1e1900 */
[----:B----4-:R-:W-:-:S05]  /*32a0*/  IMAD.WIDE.U32 R22, R29, 0x4, R22 ;  /* 0x000000041d167825 */ /* 0x010fca00078e0016 */
[----:B------:R-:W3:Y:S01]  /*32b0*/  LDG.E R9, desc[UR6][R22.64] ;  /* 0x0000000616097981 */ /* 0x000ee2000c1e1900 */
[----:B-1----:R-:W-:Y:S01]  /*32c0*/  IMAD.U32 R4, RZ, RZ, UR4 ;  /* 0x00000004ff047e24 */ /* 0x002fe2000f8e00ff */
[----:B------:R-:W-:Y:S01]  /*32d0*/  MOV R5, UR5 ;  /* 0x0000000500057c02 */ /* 0x000fe20008000f00 */
[----:B------:R-:W-:Y:S02]  /*32e0*/  IMAD.MOV.U32 R6, RZ, RZ, R25 ;  /* 0x000000ffff067224 */ /* 0x000fe400078e0019 */
[----:B------:R-:W-:Y:S01]  /*32f0*/  IMAD.MOV.U32 R7, RZ, RZ, R24 ;  /* 0x000000ffff077224 */ /* 0x000fe200078e0018 */
[----:B--2---:R1:W-:Y:S01]  /*3300*/  STL [R1+0x8], R0 ;  /* 0x0000080001007387 */ /* 0x0043e20000100800 */
[----:B---3--:R-:W-:-:S05]  /*3310*/  IMAD R8, R9, R0, RZ ;  /* 0x0000000009087224 */ /* 0x008fca00078e02ff */
[----:B0-----:R1:W-:Y:S02]  /*3320*/  STL.64 [R1], R8 ;  /* 0x0000000801007387 */ /* 0x0013e40000100a00 */
[----:B------:R-:W-:-:S07]  /*3330*/  LEPC R20, `(.L_x_37) ;  /* 0x000000001014794e */ /* 0x000fce0000000000 */
[----:B-1----:R-:W-:Y:S05]  /*3340*/  CALL.ABS.NOINC R2 ;  /* 0x0000000002007343 */ /* 0x002fea0003c00000 */
.L_x_37:
        /* <DEDUP_REMOVED lines=8> */
[----:B------:R-:W2:Y:S02]  /*33d0*/  LDG.E R0, desc[UR8][R40.64] ;  /* 0x0000000828007981 */ /* 0x000ea4000c1e1900 */
[----:B--2---:R-:W-:-:S05]  /*33e0*/  IMAD R3, R22, R19, R0 ;  /* 0x0000001316037224 */ /* 0x004fca00078e0200 */
[----:B------:R-:W-:Y:S01]  /*33f0*/  STG.E desc[UR4][R40.64], R3 ;  /* 0x0000000328007986 */ /* 0x000fe2000c101904 */
[----:B------:R-:W-:Y:S05]  /*3400*/  EXIT ;  /* 0x000000000000794d */ /* 0x000fea0003800000 */
.L_x_38:
[----:B------:R-:W-:-:S00]  /*3410*/  BRA `(.L_x_38) ;  /* 0xfffffffc00fc7947 */ /* 0x000fc0000383ffff */
[----:B------:R-:W-:-:S00]  /*3420*/  NOP ;  /* 0x0000000000007918 */ /* 0x000fc00000000000 */
        /* <DEDUP_REMOVED lines=13> */
.L_x_39:


//--------------------- .nv.global.init           --------------------------
	.section	.nv.global.init,"aw",@progbits
.nv.global.init:
	.type		$str,@object
	.size		$str,($str$2 - $str)
$str:
        /*0000*/ 	.byte	0x28, 0x25, 0x69, 0x2c, 0x25, 0x69, 0x29, 0x0a, 0x00
	.type		$str$2,@object
	.size		$str$2,($str$1 - $str$2)
$str$2:
        /*0009*/ 	.byte	0x25, 0x64, 0x20, 0x3d, 0x20, 0x25, 0x64, 0x20, 0x2a, 0x20, 0x25, 0x64, 0x0a, 0x00
	.type		$str$1,@object
	.size		$str$1,(.L_1 - $str$1)
$str$1:
        /*0017*/ 	.byte	0x43, 0x5b, 0x25, 0x69, 0x5d, 0x5b, 0x25, 0x69, 0x5d, 0x20, 0x2b, 0x3d, 0x20, 0x41, 0x5b, 0x25
        /*0027*/ 	.byte	0x69, 0x5d, 0x5b, 0x25, 0x69, 0x5d, 0x20, 0x2a, 0x20, 0x42, 0x5b, 0x25, 0x69, 0x5d, 0x5b, 0x25
        /*0037*/ 	.byte	0x69, 0x5d, 0x0a, 0x00
.L_1:


//--------------------- .nv.shared.reserved.0     --------------------------
	.section	.nv.shared.reserved.0,"aw",@nobits
	.weak		__nv_reservedSMEM_offset_0_alias
	.size		__nv_reservedSMEM_offset_0_alias, 0, 64
	.other		__nv_reservedSMEM_offset_0_alias,@"STO_CUDA_RESERVED_SHARED STV_DEFAULT"
__nv_reservedSMEM_offset_0_alias:
	.zero		0
	.zero		64


//--------------------- .nv.constant0._Z6matmulPiS_S_iii --------------------------
	.section	.nv.constant0._Z6matmulPiS_S_iii,"a",@progbits
	.sectionflags	@""
	.align	4
.nv.constant0._Z6matmulPiS_S_iii:
	.zero		932


//--------------------- SYMBOLS --------------------------

	.type		.nv.reservedSmem.offset0,@object
	.size		.nv.reservedSmem.offset0,0x4
	.type		vprintf,@function
